//
// Generated by NVIDIA NVVM Compiler
//
// Compiler Build ID: CL-36424714
// Cuda compilation tools, release 13.0, V13.0.88
// Based on NVVM 20.0.0
//

.version 9.0
.target sm_100
.address_size 64

	// .globl	_Z12BlockGEMM_V26MatrixIfES0_S0_
// _ZZ12BlockGEMM_V26MatrixIfES0_S0_E8A_Shared has been demoted
// _ZZ12BlockGEMM_V26MatrixIfES0_S0_E8B_Shared has been demoted

.visible .entry _Z12BlockGEMM_V26MatrixIfES0_S0_(
	.param .align 8 .b8 _Z12BlockGEMM_V26MatrixIfES0_S0__param_0[24],
	.param .align 8 .b8 _Z12BlockGEMM_V26MatrixIfES0_S0__param_1[24],
	.param .align 8 .b8 _Z12BlockGEMM_V26MatrixIfES0_S0__param_2[24]
)
{
	.reg .pred 	%p<10>;
	.reg .b32 	%r<296>;
	.reg .b32 	%f<481>;
	.reg .b64 	%rd<221>;
	// demoted variable
	.shared .align 4 .b8 _ZZ12BlockGEMM_V26MatrixIfES0_S0_E8A_Shared[4096];
	// demoted variable
	.shared .align 4 .b8 _ZZ12BlockGEMM_V26MatrixIfES0_S0_E8B_Shared[4096];
	ld.param.u64 	%rd3, [_Z12BlockGEMM_V26MatrixIfES0_S0__param_2];
	ld.param.u64 	%rd2, [_Z12BlockGEMM_V26MatrixIfES0_S0__param_1];
	ld.param.v2.u32 	{%r21, %r22}, [_Z12BlockGEMM_V26MatrixIfES0_S0__param_0+16];
	ld.param.u64 	%rd1, [_Z12BlockGEMM_V26MatrixIfES0_S0__param_0];
	ld.param.v2.u32 	{%r19, %r20}, [_Z12BlockGEMM_V26MatrixIfES0_S0__param_0+8];
	ld.param.v2.u32 	{%r25, %r26}, [_Z12BlockGEMM_V26MatrixIfES0_S0__param_1+16];
	ld.param.v2.u32 	{%r29, %r30}, [_Z12BlockGEMM_V26MatrixIfES0_S0__param_2+16];
	setp.lt.s32 	%p1, %r20, 8;
	mov.f32 	%f353, 0f00000000;
	mov.f32 	%f354, %f353;
	mov.f32 	%f355, %f353;
	mov.f32 	%f356, %f353;
	mov.f32 	%f357, %f353;
	mov.f32 	%f358, %f353;
	mov.f32 	%f359, %f353;
	mov.f32 	%f360, %f353;
	mov.f32 	%f361, %f353;
	mov.f32 	%f362, %f353;
	mov.f32 	%f363, %f353;
	mov.f32 	%f364, %f353;
	mov.f32 	%f365, %f353;
	mov.f32 	%f366, %f353;
	mov.f32 	%f367, %f353;
	mov.f32 	%f368, %f353;
	mov.f32 	%f369, %f353;
	mov.f32 	%f370, %f353;
	mov.f32 	%f371, %f353;
	mov.f32 	%f372, %f353;
	mov.f32 	%f373, %f353;
	mov.f32 	%f374, %f353;
	mov.f32 	%f375, %f353;
	mov.f32 	%f376, %f353;
	mov.f32 	%f377, %f353;
	mov.f32 	%f378, %f353;
	mov.f32 	%f379, %f353;
	mov.f32 	%f380, %f353;
	mov.f32 	%f381, %f353;
	mov.f32 	%f382, %f353;
	mov.f32 	%f383, %f353;
	mov.f32 	%f384, %f353;
	mov.f32 	%f385, %f353;
	mov.f32 	%f386, %f353;
	mov.f32 	%f387, %f353;
	mov.f32 	%f388, %f353;
	mov.f32 	%f389, %f353;
	mov.f32 	%f390, %f353;
	mov.f32 	%f391, %f353;
	mov.f32 	%f392, %f353;
	mov.f32 	%f393, %f353;
	mov.f32 	%f394, %f353;
	mov.f32 	%f395, %f353;
	mov.f32 	%f396, %f353;
	mov.f32 	%f397, %f353;
	mov.f32 	%f398, %f353;
	mov.f32 	%f399, %f353;
	mov.f32 	%f400, %f353;
	mov.f32 	%f401, %f353;
	mov.f32 	%f402, %f353;
	mov.f32 	%f403, %f353;
	mov.f32 	%f404, %f353;
	mov.f32 	%f405, %f353;
	mov.f32 	%f406, %f353;
	mov.f32 	%f407, %f353;
	mov.f32 	%f408, %f353;
	mov.f32 	%f409, %f353;
	mov.f32 	%f410, %f353;
	mov.f32 	%f411, %f353;
	mov.f32 	%f412, %f353;
	mov.f32 	%f413, %f353;
	mov.f32 	%f414, %f353;
	mov.f32 	%f415, %f353;
	mov.f32 	%f416, %f353;
	@%p1 bra 	$L__BB0_13;
	mov.u32 	%r32, %ntid.x;
	mov.u32 	%r33, %ntid.y;
	mul.lo.s32 	%r34, %r32, %r33;
	div.u32 	%r35, 1024, %r34;
	mov.u32 	%r36, %tid.y;
	mov.u32 	%r37, %tid.x;
	mad.lo.s32 	%r38, %r36, %r32, %r37;
	mul.lo.s32 	%r2, %r35, %r38;
	max.u32 	%r39, %r35, 1;
	and.b32  	%r3, %r39, 3;
	and.b32  	%r4, %r39, 2044;
	neg.s32 	%r5, %r4;
	shr.s32 	%r40, %r20, 31;
	shr.u32 	%r41, %r40, 29;
	add.s32 	%r42, %r20, %r41;
	shr.s32 	%r6, %r42, 3;
	mov.b32 	%r291, 0;
	mov.f32 	%f353, 0f00000000;
$L__BB0_2:
	mov.u32 	%r43, %ntid.x;
	mov.u32 	%r44, %ntid.y;
	mul.lo.s32 	%r8, %r43, %r44;
	setp.gt.u32 	%p2, %r8, 1024;
	@%p2 bra 	$L__BB0_10;
	setp.gt.u32 	%p3, %r8, 256;
	mov.b32 	%r294, 0;
	@%p3 bra 	$L__BB0_6;
	add.s32 	%r292, %r2, 3;
	mov.u32 	%r293, %r5;
$L__BB0_5:
	add.s32 	%r46, %r292, -2;
	add.s32 	%r47, %r292, -3;
	shr.u32 	%r48, %r47, 3;
	and.b32  	%r49, %r47, 7;
	mul.lo.s32 	%r50, %r49, %r22;
	mad.lo.s32 	%r51, %r48, %r21, %r50;
	cvt.s64.s32 	%rd4, %r51;
	shl.b32 	%r52, %r291, 3;
	cvt.u64.u32 	%rd5, %r52;
	mov.u32 	%r53, %ctaid.y;
	mul.lo.s32 	%r54, %r53, %r21;
	shl.b32 	%r55, %r54, 7;
	cvt.u64.u32 	%rd6, %r55;
	add.s64 	%rd7, %rd5, %rd6;
	add.s64 	%rd8, %rd7, %rd4;
	cvta.to.global.u64 	%rd9, %rd1;
	shl.b64 	%rd10, %rd8, 2;
	add.s64 	%rd11, %rd9, %rd10;
	ld.global.f32 	%f259, [%rd11];
	shl.b32 	%r56, %r48, 5;
	mov.u32 	%r57, _ZZ12BlockGEMM_V26MatrixIfES0_S0_E8A_Shared;
	add.s32 	%r58, %r57, %r56;
	shl.b32 	%r59, %r47, 2;
	and.b32  	%r60, %r59, 28;
	add.s32 	%r61, %r58, %r60;
	st.shared.f32 	[%r61], %f259;
	shr.u32 	%r62, %r47, 7;
	and.b32  	%r63, %r47, 127;
	mul.lo.s32 	%r64, %r63, %r26;
	mad.lo.s32 	%r65, %r62, %r25, %r64;
	cvt.s64.s32 	%rd12, %r65;
	mul.lo.s32 	%r66, %r52, %r25;
	cvt.s64.s32 	%rd13, %r66;
	mov.u32 	%r67, %ctaid.x;
	shl.b32 	%r68, %r67, 7;
	cvt.u64.u32 	%rd14, %r68;
	add.s64 	%rd15, %rd13, %rd14;
	add.s64 	%rd16, %rd15, %rd12;
	cvta.to.global.u64 	%rd17, %rd2;
	shl.b64 	%rd18, %rd16, 2;
	add.s64 	%rd19, %rd17, %rd18;
	ld.global.f32 	%f260, [%rd19];
	shl.b32 	%r69, %r62, 9;
	mov.u32 	%r70, _ZZ12BlockGEMM_V26MatrixIfES0_S0_E8B_Shared;
	add.s32 	%r71, %r70, %r69;
	and.b32  	%r72, %r59, 508;
	add.s32 	%r73, %r71, %r72;
	st.shared.f32 	[%r73], %f260;
	shr.u32 	%r74, %r46, 3;
	and.b32  	%r75, %r46, 7;
	mul.lo.s32 	%r76, %r75, %r22;
	mad.lo.s32 	%r77, %r74, %r21, %r76;
	cvt.s64.s32 	%rd20, %r77;
	add.s64 	%rd21, %rd7, %rd20;
	shl.b64 	%rd22, %rd21, 2;
	add.s64 	%rd23, %rd9, %rd22;
	ld.global.f32 	%f261, [%rd23];
	shl.b32 	%r78, %r74, 5;
	add.s32 	%r79, %r57, %r78;
	shl.b32 	%r80, %r46, 2;
	and.b32  	%r81, %r80, 28;
	add.s32 	%r82, %r79, %r81;
	st.shared.f32 	[%r82], %f261;
	shr.u32 	%r83, %r46, 7;
	and.b32  	%r84, %r46, 127;
	mul.lo.s32 	%r85, %r84, %r26;
	mad.lo.s32 	%r86, %r83, %r25, %r85;
	cvt.s64.s32 	%rd24, %r86;
	add.s64 	%rd25, %rd15, %rd24;
	shl.b64 	%rd26, %rd25, 2;
	add.s64 	%rd27, %rd17, %rd26;
	ld.global.f32 	%f262, [%rd27];
	shl.b32 	%r87, %r83, 9;
	add.s32 	%r88, %r70, %r87;
	and.b32  	%r89, %r80, 508;
	add.s32 	%r90, %r88, %r89;
	st.shared.f32 	[%r90], %f262;
	add.s32 	%r91, %r292, -1;
	shr.u32 	%r92, %r91, 3;
	and.b32  	%r93, %r91, 7;
	mul.lo.s32 	%r94, %r93, %r22;
	mad.lo.s32 	%r95, %r92, %r21, %r94;
	cvt.s64.s32 	%rd28, %r95;
	add.s64 	%rd29, %rd7, %rd28;
	shl.b64 	%rd30, %rd29, 2;
	add.s64 	%rd31, %rd9, %rd30;
	ld.global.f32 	%f263, [%rd31];
	shl.b32 	%r96, %r92, 5;
	add.s32 	%r97, %r57, %r96;
	shl.b32 	%r98, %r91, 2;
	and.b32  	%r99, %r98, 28;
	add.s32 	%r100, %r97, %r99;
	st.shared.f32 	[%r100], %f263;
	shr.u32 	%r101, %r91, 7;
	and.b32  	%r102, %r91, 127;
	mul.lo.s32 	%r103, %r102, %r26;
	mad.lo.s32 	%r104, %r101, %r25, %r103;
	cvt.s64.s32 	%rd32, %r104;
	add.s64 	%rd33, %rd15, %rd32;
	shl.b64 	%rd34, %rd33, 2;
	add.s64 	%rd35, %rd17, %rd34;
	ld.global.f32 	%f264, [%rd35];
	shl.b32 	%r105, %r101, 9;
	add.s32 	%r106, %r70, %r105;
	and.b32  	%r107, %r98, 508;
	add.s32 	%r108, %r106, %r107;
	st.shared.f32 	[%r108], %f264;
	shr.u32 	%r109, %r292, 3;
	and.b32  	%r110, %r292, 7;
	mul.lo.s32 	%r111, %r110, %r22;
	mad.lo.s32 	%r112, %r109, %r21, %r111;
	cvt.s64.s32 	%rd36, %r112;
	add.s64 	%rd37, %rd7, %rd36;
	shl.b64 	%rd38, %rd37, 2;
	add.s64 	%rd39, %rd9, %rd38;
	ld.global.f32 	%f265, [%rd39];
	shl.b32 	%r113, %r109, 5;
	add.s32 	%r114, %r57, %r113;
	shl.b32 	%r115, %r292, 2;
	and.b32  	%r116, %r115, 28;
	add.s32 	%r117, %r114, %r116;
	st.shared.f32 	[%r117], %f265;
	shr.u32 	%r118, %r292, 7;
	and.b32  	%r119, %r292, 127;
	mul.lo.s32 	%r120, %r119, %r26;
	mad.lo.s32 	%r121, %r118, %r25, %r120;
	cvt.s64.s32 	%rd40, %r121;
	add.s64 	%rd41, %rd15, %rd40;
	shl.b64 	%rd42, %rd41, 2;
	add.s64 	%rd43, %rd17, %rd42;
	ld.global.f32 	%f266, [%rd43];
	shl.b32 	%r122, %r118, 9;
	add.s32 	%r123, %r70, %r122;
	and.b32  	%r124, %r115, 508;
	add.s32 	%r125, %r123, %r124;
	st.shared.f32 	[%r125], %f266;
	add.s32 	%r293, %r293, 4;
	add.s32 	%r292, %r292, 4;
	setp.ne.s32 	%p4, %r293, 0;
	mov.u32 	%r294, %r4;
	@%p4 bra 	$L__BB0_5;
$L__BB0_6:
	setp.eq.s32 	%p5, %r3, 0;
	@%p5 bra 	$L__BB0_10;
	setp.eq.s32 	%p6, %r3, 1;
	add.s32 	%r15, %r294, %r2;
	shr.u32 	%r126, %r15, 3;
	and.b32  	%r127, %r15, 7;
	mul.lo.s32 	%r128, %r127, %r22;
	mad.lo.s32 	%r129, %r126, %r21, %r128;
	cvt.s64.s32 	%rd44, %r129;
	shl.b32 	%r130, %r291, 3;
	cvt.u64.u32 	%rd45, %r130;
	mov.u32 	%r131, %ctaid.y;
	mul.lo.s32 	%r132, %r131, %r21;
	shl.b32 	%r133, %r132, 7;
	cvt.u64.u32 	%rd46, %r133;
	add.s64 	%rd47, %rd45, %rd46;
	add.s64 	%rd48, %rd47, %rd44;
	cvta.to.global.u64 	%rd49, %rd1;
	shl.b64 	%rd50, %rd48, 2;
	add.s64 	%rd51, %rd49, %rd50;
	ld.global.f32 	%f267, [%rd51];
	shl.b32 	%r134, %r126, 5;
	mov.u32 	%r135, _ZZ12BlockGEMM_V26MatrixIfES0_S0_E8A_Shared;
	add.s32 	%r136, %r135, %r134;
	shl.b32 	%r137, %r15, 2;
	and.b32  	%r138, %r137, 28;
	add.s32 	%r139, %r136, %r138;
	st.shared.f32 	[%r139], %f267;
	shr.u32 	%r140, %r15, 7;
	and.b32  	%r141, %r15, 127;
	mul.lo.s32 	%r142, %r141, %r26;
	mad.lo.s32 	%r143, %r140, %r25, %r142;
	cvt.s64.s32 	%rd52, %r143;
	mul.lo.s32 	%r144, %r130, %r25;
	cvt.s64.s32 	%rd53, %r144;
	mov.u32 	%r145, %ctaid.x;
	shl.b32 	%r146, %r145, 7;
	cvt.u64.u32 	%rd54, %r146;
	add.s64 	%rd55, %rd53, %rd54;
	add.s64 	%rd56, %rd55, %rd52;
	cvta.to.global.u64 	%rd57, %rd2;
	shl.b64 	%rd58, %rd56, 2;
	add.s64 	%rd59, %rd57, %rd58;
	ld.global.f32 	%f268, [%rd59];
	shl.b32 	%r147, %r140, 9;
	mov.u32 	%r148, _ZZ12BlockGEMM_V26MatrixIfES0_S0_E8B_Shared;
	add.s32 	%r149, %r148, %r147;
	and.b32  	%r150, %r137, 508;
	add.s32 	%r151, %r149, %r150;
	st.shared.f32 	[%r151], %f268;
	@%p6 bra 	$L__BB0_10;
	setp.eq.s32 	%p7, %r3, 2;
	add.s32 	%r152, %r15, 1;
	shr.u32 	%r153, %r152, 3;
	and.b32  	%r154, %r152, 7;
	mul.lo.s32 	%r155, %r154, %r22;
	mad.lo.s32 	%r156, %r153, %r21, %r155;
	cvt.s64.s32 	%rd60, %r156;
	shl.b32 	%r157, %r291, 3;
	cvt.u64.u32 	%rd61, %r157;
	mov.u32 	%r158, %ctaid.y;
	mul.lo.s32 	%r159, %r158, %r21;
	shl.b32 	%r160, %r159, 7;
	cvt.u64.u32 	%rd62, %r160;
	add.s64 	%rd63, %rd61, %rd62;
	add.s64 	%rd64, %rd63, %rd60;
	cvta.to.global.u64 	%rd65, %rd1;
	shl.b64 	%rd66, %rd64, 2;
	add.s64 	%rd67, %rd65, %rd66;
	ld.global.f32 	%f269, [%rd67];
	shl.b32 	%r161, %r153, 5;
	mov.u32 	%r162, _ZZ12BlockGEMM_V26MatrixIfES0_S0_E8A_Shared;
	add.s32 	%r163, %r162, %r161;
	shl.b32 	%r164, %r152, 2;
	and.b32  	%r165, %r164, 28;
	add.s32 	%r166, %r163, %r165;
	st.shared.f32 	[%r166], %f269;
	shr.u32 	%r167, %r152, 7;
	and.b32  	%r168, %r152, 127;
	mul.lo.s32 	%r169, %r168, %r26;
	mad.lo.s32 	%r170, %r167, %r25, %r169;
	cvt.s64.s32 	%rd68, %r170;
	mul.lo.s32 	%r171, %r157, %r25;
	cvt.s64.s32 	%rd69, %r171;
	mov.u32 	%r172, %ctaid.x;
	shl.b32 	%r173, %r172, 7;
	cvt.u64.u32 	%rd70, %r173;
	add.s64 	%rd71, %rd69, %rd70;
	add.s64 	%rd72, %rd71, %rd68;
	cvta.to.global.u64 	%rd73, %rd2;
	shl.b64 	%rd74, %rd72, 2;
	add.s64 	%rd75, %rd73, %rd74;
	ld.global.f32 	%f270, [%rd75];
	shl.b32 	%r174, %r167, 9;
	mov.u32 	%r175, _ZZ12BlockGEMM_V26MatrixIfES0_S0_E8B_Shared;
	add.s32 	%r176, %r175, %r174;
	and.b32  	%r177, %r164, 508;
	add.s32 	%r178, %r176, %r177;
	st.shared.f32 	[%r178], %f270;
	@%p7 bra 	$L__BB0_10;
	add.s32 	%r179, %r15, 2;
	shr.u32 	%r180, %r179, 3;
	and.b32  	%r181, %r179, 7;
	mul.lo.s32 	%r182, %r181, %r22;
	mad.lo.s32 	%r183, %r180, %r21, %r182;
	cvt.s64.s32 	%rd76, %r183;
	shl.b32 	%r184, %r291, 3;
	cvt.u64.u32 	%rd77, %r184;
	mov.u32 	%r185, %ctaid.y;
	mul.lo.s32 	%r186, %r185, %r21;
	shl.b32 	%r187, %r186, 7;
	cvt.u64.u32 	%rd78, %r187;
	add.s64 	%rd79, %rd77, %rd78;
	add.s64 	%rd80, %rd79, %rd76;
	cvta.to.global.u64 	%rd81, %rd1;
	shl.b64 	%rd82, %rd80, 2;
	add.s64 	%rd83, %rd81, %rd82;
	ld.global.f32 	%f271, [%rd83];
	shl.b32 	%r188, %r180, 5;
	mov.u32 	%r189, _ZZ12BlockGEMM_V26MatrixIfES0_S0_E8A_Shared;
	add.s32 	%r190, %r189, %r188;
	shl.b32 	%r191, %r179, 2;
	and.b32  	%r192, %r191, 28;
	add.s32 	%r193, %r190, %r192;
	st.shared.f32 	[%r193], %f271;
	shr.u32 	%r194, %r179, 7;
	and.b32  	%r195, %r179, 127;
	mul.lo.s32 	%r196, %r195, %r26;
	mad.lo.s32 	%r197, %r194, %r25, %r196;
	cvt.s64.s32 	%rd84, %r197;
	mul.lo.s32 	%r198, %r184, %r25;
	cvt.s64.s32 	%rd85, %r198;
	mov.u32 	%r199, %ctaid.x;
	shl.b32 	%r200, %r199, 7;
	cvt.u64.u32 	%rd86, %r200;
	add.s64 	%rd87, %rd85, %rd86;
	add.s64 	%rd88, %rd87, %rd84;
	cvta.to.global.u64 	%rd89, %rd2;
	shl.b64 	%rd90, %rd88, 2;
	add.s64 	%rd91, %rd89, %rd90;
	ld.global.f32 	%f272, [%rd91];
	shl.b32 	%r201, %r194, 9;
	mov.u32 	%r202, _ZZ12BlockGEMM_V26MatrixIfES0_S0_E8B_Shared;
	add.s32 	%r203, %r202, %r201;
	and.b32  	%r204, %r191, 508;
	add.s32 	%r205, %r203, %r204;
	st.shared.f32 	[%r205], %f272;
$L__BB0_10:
	bar.sync 	0;
	mov.b32 	%r295, 0;
$L__BB0_11:
	mov.u32 	%r207, %tid.y;
	shl.b32 	%r208, %r207, 8;
	mov.u32 	%r209, _ZZ12BlockGEMM_V26MatrixIfES0_S0_E8A_Shared;
	add.s32 	%r210, %r209, %r208;
	shl.b32 	%r211, %r295, 2;
	add.s32 	%r212, %r210, %r211;
	ld.shared.f32 	%f273, [%r212];
	ld.shared.f32 	%f274, [%r212+32];
	ld.shared.f32 	%f275, [%r212+64];
	ld.shared.f32 	%f276, [%r212+96];
	ld.shared.f32 	%f277, [%r212+128];
	ld.shared.f32 	%f278, [%r212+160];
	ld.shared.f32 	%f279, [%r212+192];
	ld.shared.f32 	%f280, [%r212+224];
	shl.b32 	%r213, %r295, 9;
	mov.u32 	%r214, %tid.x;
	shl.b32 	%r215, %r214, 5;
	add.s32 	%r216, %r215, %r213;
	mov.u32 	%r217, _ZZ12BlockGEMM_V26MatrixIfES0_S0_E8B_Shared;
	add.s32 	%r218, %r217, %r216;
	ld.shared.f32 	%f281, [%r218];
	ld.shared.f32 	%f282, [%r218+4];
	ld.shared.f32 	%f283, [%r218+8];
	ld.shared.f32 	%f284, [%r218+12];
	ld.shared.f32 	%f285, [%r218+16];
	ld.shared.f32 	%f286, [%r218+20];
	ld.shared.f32 	%f287, [%r218+24];
	ld.shared.f32 	%f288, [%r218+28];
	fma.rn.f32 	%f416, %f273, %f281, %f416;
	fma.rn.f32 	%f415, %f273, %f282, %f415;
	fma.rn.f32 	%f414, %f273, %f283, %f414;
	fma.rn.f32 	%f413, %f273, %f284, %f413;
	fma.rn.f32 	%f412, %f273, %f285, %f412;
	fma.rn.f32 	%f411, %f273, %f286, %f411;
	fma.rn.f32 	%f410, %f273, %f287, %f410;
	fma.rn.f32 	%f409, %f273, %f288, %f409;
	fma.rn.f32 	%f408, %f274, %f281, %f408;
	fma.rn.f32 	%f407, %f274, %f282, %f407;
	fma.rn.f32 	%f406, %f274, %f283, %f406;
	fma.rn.f32 	%f405, %f274, %f284, %f405;
	fma.rn.f32 	%f404, %f274, %f285, %f404;
	fma.rn.f32 	%f403, %f274, %f286, %f403;
	fma.rn.f32 	%f402, %f274, %f287, %f402;
	fma.rn.f32 	%f401, %f274, %f288, %f401;
	fma.rn.f32 	%f400, %f275, %f281, %f400;
	fma.rn.f32 	%f399, %f275, %f282, %f399;
	fma.rn.f32 	%f398, %f275, %f283, %f398;
	fma.rn.f32 	%f397, %f275, %f284, %f397;
	fma.rn.f32 	%f396, %f275, %f285, %f396;
	fma.rn.f32 	%f395, %f275, %f286, %f395;
	fma.rn.f32 	%f394, %f275, %f287, %f394;
	fma.rn.f32 	%f393, %f275, %f288, %f393;
	fma.rn.f32 	%f392, %f276, %f281, %f392;
	fma.rn.f32 	%f391, %f276, %f282, %f391;
	fma.rn.f32 	%f390, %f276, %f283, %f390;
	fma.rn.f32 	%f389, %f276, %f284, %f389;
	fma.rn.f32 	%f388, %f276, %f285, %f388;
	fma.rn.f32 	%f387, %f276, %f286, %f387;
	fma.rn.f32 	%f386, %f276, %f287, %f386;
	fma.rn.f32 	%f385, %f276, %f288, %f385;
	fma.rn.f32 	%f384, %f277, %f281, %f384;
	fma.rn.f32 	%f383, %f277, %f282, %f383;
	fma.rn.f32 	%f382, %f277, %f283, %f382;
	fma.rn.f32 	%f381, %f277, %f284, %f381;
	fma.rn.f32 	%f380, %f277, %f285, %f380;
	fma.rn.f32 	%f379, %f277, %f286, %f379;
	fma.rn.f32 	%f378, %f277, %f287, %f378;
	fma.rn.f32 	%f377, %f277, %f288, %f377;
	fma.rn.f32 	%f376, %f278, %f281, %f376;
	fma.rn.f32 	%f375, %f278, %f282, %f375;
	fma.rn.f32 	%f374, %f278, %f283, %f374;
	fma.rn.f32 	%f373, %f278, %f284, %f373;
	fma.rn.f32 	%f372, %f278, %f285, %f372;
	fma.rn.f32 	%f371, %f278, %f286, %f371;
	fma.rn.f32 	%f370, %f278, %f287, %f370;
	fma.rn.f32 	%f369, %f278, %f288, %f369;
	fma.rn.f32 	%f368, %f279, %f281, %f368;
	fma.rn.f32 	%f367, %f279, %f282, %f367;
	fma.rn.f32 	%f366, %f279, %f283, %f366;
	fma.rn.f32 	%f365, %f279, %f284, %f365;
	fma.rn.f32 	%f364, %f279, %f285, %f364;
	fma.rn.f32 	%f363, %f279, %f286, %f363;
	fma.rn.f32 	%f362, %f279, %f287, %f362;
	fma.rn.f32 	%f361, %f279, %f288, %f361;
	fma.rn.f32 	%f360, %f280, %f281, %f360;
	fma.rn.f32 	%f359, %f280, %f282, %f359;
	fma.rn.f32 	%f358, %f280, %f283, %f358;
	fma.rn.f32 	%f357, %f280, %f284, %f357;
	fma.rn.f32 	%f356, %f280, %f285, %f356;
	fma.rn.f32 	%f355, %f280, %f286, %f355;
	fma.rn.f32 	%f354, %f280, %f287, %f354;
	fma.rn.f32 	%f353, %f280, %f288, %f353;
	add.s32 	%r295, %r295, 1;
	setp.ne.s32 	%p8, %r295, 8;
	@%p8 bra 	$L__BB0_11;
	bar.sync 	0;
	add.s32 	%r291, %r291, 1;
	setp.ne.s32 	%p9, %r291, %r6;
	@%p9 bra 	$L__BB0_2;
$L__BB0_13:
	cvta.to.global.u64 	%rd92, %rd3;
	mov.u32 	%r219, %ctaid.y;
	shl.b32 	%r220, %r219, 7;
	mov.u32 	%r221, %tid.y;
	shl.b32 	%r222, %r221, 3;
	add.s32 	%r223, %r220, %r222;
	mov.u32 	%r224, %ctaid.x;
	shl.b32 	%r225, %r224, 7;
	mov.u32 	%r226, %tid.x;
	shl.b32 	%r227, %r226, 3;
	add.s32 	%r228, %r227, %r225;
	mad.lo.s32 	%r229, %r29, %r223, %r228;
	mul.wide.u32 	%rd93, %r229, 4;
	add.s64 	%rd94, %rd92, %rd93;
	st.global.f32 	[%rd94], %f416;
	mul.wide.s32 	%rd95, %r30, 4;
	add.s64 	%rd96, %rd94, %rd95;
	st.global.f32 	[%rd96], %f415;
	shl.b32 	%r230, %r30, 1;
	mul.wide.s32 	%rd97, %r230, 4;
	add.s64 	%rd98, %rd94, %rd97;
	st.global.f32 	[%rd98], %f414;
	mul.lo.s32 	%r231, %r30, 3;
	mul.wide.s32 	%rd99, %r231, 4;
	add.s64 	%rd100, %rd94, %rd99;
	st.global.f32 	[%rd100], %f413;
	shl.b32 	%r232, %r30, 2;
	mul.wide.s32 	%rd101, %r232, 4;
	add.s64 	%rd102, %rd94, %rd101;
	st.global.f32 	[%rd102], %f412;
	mul.lo.s32 	%r233, %r30, 5;
	mul.wide.s32 	%rd103, %r233, 4;
	add.s64 	%rd104, %rd94, %rd103;
	st.global.f32 	[%rd104], %f411;
	mul.lo.s32 	%r234, %r30, 6;
	mul.wide.s32 	%rd105, %r234, 4;
	add.s64 	%rd106, %rd94, %rd105;
	st.global.f32 	[%rd106], %f410;
	mul.lo.s32 	%r235, %r30, 7;
	mul.wide.s32 	%rd107, %r235, 4;
	add.s64 	%rd108, %rd94, %rd107;
	st.global.f32 	[%rd108], %f409;
	mul.wide.s32 	%rd109, %r29, 4;
	add.s64 	%rd110, %rd94, %rd109;
	st.global.f32 	[%rd110], %f408;
	add.s32 	%r236, %r30, %r29;
	mul.wide.s32 	%rd111, %r236, 4;
	add.s64 	%rd112, %rd94, %rd111;
	st.global.f32 	[%rd112], %f407;
	add.s32 	%r237, %r236, %r30;
	mul.wide.s32 	%rd113, %r237, 4;
	add.s64 	%rd114, %rd94, %rd113;
	st.global.f32 	[%rd114], %f406;
	add.s32 	%r238, %r237, %r30;
	mul.wide.s32 	%rd115, %r238, 4;
	add.s64 	%rd116, %rd94, %rd115;
	st.global.f32 	[%rd116], %f405;
	add.s32 	%r239, %r238, %r30;
	mul.wide.s32 	%rd117, %r239, 4;
	add.s64 	%rd118, %rd94, %rd117;
	st.global.f32 	[%rd118], %f404;
	add.s32 	%r240, %r239, %r30;
	mul.wide.s32 	%rd119, %r240, 4;
	add.s64 	%rd120, %rd94, %rd119;
	st.global.f32 	[%rd120], %f403;
	add.s32 	%r241, %r240, %r30;
	mul.wide.s32 	%rd121, %r241, 4;
	add.s64 	%rd122, %rd94, %rd121;
	st.global.f32 	[%rd122], %f402;
	add.s32 	%r242, %r241, %r30;
	mul.wide.s32 	%rd123, %r242, 4;
	add.s64 	%rd124, %rd94, %rd123;
	st.global.f32 	[%rd124], %f401;
	shl.b32 	%r243, %r29, 1;
	mul.wide.s32 	%rd125, %r243, 4;
	add.s64 	%rd126, %rd94, %rd125;
	st.global.f32 	[%rd126], %f400;
	add.s32 	%r244, %r236, %r29;
	mul.wide.s32 	%rd127, %r244, 4;
	add.s64 	%rd128, %rd94, %rd127;
	st.global.f32 	[%rd128], %f399;
	add.s32 	%r245, %r244, %r30;
	mul.wide.s32 	%rd129, %r245, 4;
	add.s64 	%rd130, %rd94, %rd129;
	st.global.f32 	[%rd130], %f398;
	add.s32 	%r246, %r245, %r30;
	mul.wide.s32 	%rd131, %r246, 4;
	add.s64 	%rd132, %rd94, %rd131;
	st.global.f32 	[%rd132], %f397;
	add.s32 	%r247, %r246, %r30;
	mul.wide.s32 	%rd133, %r247, 4;
	add.s64 	%rd134, %rd94, %rd133;
	st.global.f32 	[%rd134], %f396;
	add.s32 	%r248, %r247, %r30;
	mul.wide.s32 	%rd135, %r248, 4;
	add.s64 	%rd136, %rd94, %rd135;
	st.global.f32 	[%rd136], %f395;
	add.s32 	%r249, %r248, %r30;
	mul.wide.s32 	%rd137, %r249, 4;
	add.s64 	%rd138, %rd94, %rd137;
	st.global.f32 	[%rd138], %f394;
	add.s32 	%r250, %r249, %r30;
	mul.wide.s32 	%rd139, %r250, 4;
	add.s64 	%rd140, %rd94, %rd139;
	st.global.f32 	[%rd140], %f393;
	mul.lo.s32 	%r251, %r29, 3;
	mul.wide.s32 	%rd141, %r251, 4;
	add.s64 	%rd142, %rd94, %rd141;
	st.global.f32 	[%rd142], %f392;
	add.s32 	%r252, %r244, %r29;
	mul.wide.s32 	%rd143, %r252, 4;
	add.s64 	%rd144, %rd94, %rd143;
	st.global.f32 	[%rd144], %f391;
	add.s32 	%r253, %r252, %r30;
	mul.wide.s32 	%rd145, %r253, 4;
	add.s64 	%rd146, %rd94, %rd145;
	st.global.f32 	[%rd146], %f390;
	add.s32 	%r254, %r253, %r30;
	mul.wide.s32 	%rd147, %r254, 4;
	add.s64 	%rd148, %rd94, %rd147;
	st.global.f32 	[%rd148], %f389;
	add.s32 	%r255, %r254, %r30;
	mul.wide.s32 	%rd149, %r255, 4;
	add.s64 	%rd150, %rd94, %rd149;
	st.global.f32 	[%rd150], %f388;
	add.s32 	%r256, %r255, %r30;
	mul.wide.s32 	%rd151, %r256, 4;
	add.s64 	%rd152, %rd94, %rd151;
	st.global.f32 	[%rd152], %f387;
	add.s32 	%r257, %r256, %r30;
	mul.wide.s32 	%rd153, %r257, 4;
	add.s64 	%rd154, %rd94, %rd153;
	st.global.f32 	[%rd154], %f386;
	add.s32 	%r258, %r257, %r30;
	mul.wide.s32 	%rd155, %r258, 4;
	add.s64 	%rd156, %rd94, %rd155;
	st.global.f32 	[%rd156], %f385;
	shl.b32 	%r259, %r29, 2;
	mul.wide.s32 	%rd157, %r259, 4;
	add.s64 	%rd158, %rd94, %rd157;
	st.global.f32 	[%rd158], %f384;
	add.s32 	%r260, %r252, %r29;
	mul.wide.s32 	%rd159, %r260, 4;
	add.s64 	%rd160, %rd94, %rd159;
	st.global.f32 	[%rd160], %f383;
	add.s32 	%r261, %r260, %r30;
	mul.wide.s32 	%rd161, %r261, 4;
	add.s64 	%rd162, %rd94, %rd161;
	st.global.f32 	[%rd162], %f382;
	add.s32 	%r262, %r261, %r30;
	mul.wide.s32 	%rd163, %r262, 4;
	add.s64 	%rd164, %rd94, %rd163;
	st.global.f32 	[%rd164], %f381;
	add.s32 	%r263, %r262, %r30;
	mul.wide.s32 	%rd165, %r263, 4;
	add.s64 	%rd166, %rd94, %rd165;
	st.global.f32 	[%rd166], %f380;
	add.s32 	%r264, %r263, %r30;
	mul.wide.s32 	%rd167, %r264, 4;
	add.s64 	%rd168, %rd94, %rd167;
	st.global.f32 	[%rd168], %f379;
	add.s32 	%r265, %r264, %r30;
	mul.wide.s32 	%rd169, %r265, 4;
	add.s64 	%rd170, %rd94, %rd169;
	st.global.f32 	[%rd170], %f378;
	add.s32 	%r266, %r265, %r30;
	mul.wide.s32 	%rd171, %r266, 4;
	add.s64 	%rd172, %rd94, %rd171;
	st.global.f32 	[%rd172], %f377;
	mul.lo.s32 	%r267, %r29, 5;
	mul.wide.s32 	%rd173, %r267, 4;
	add.s64 	%rd174, %rd94, %rd173;
	st.global.f32 	[%rd174], %f376;
	add.s32 	%r268, %r260, %r29;
	mul.wide.s32 	%rd175, %r268, 4;
	add.s64 	%rd176, %rd94, %rd175;
	st.global.f32 	[%rd176], %f375;
	add.s32 	%r269, %r268, %r30;
	mul.wide.s32 	%rd177, %r269, 4;
	add.s64 	%rd178, %rd94, %rd177;
	st.global.f32 	[%rd178], %f374;
	add.s32 	%r270, %r269, %r30;
	mul.wide.s32 	%rd179, %r270, 4;
	add.s64 	%rd180, %rd94, %rd179;
	st.global.f32 	[%rd180], %f373;
	add.s32 	%r271, %r270, %r30;
	mul.wide.s32 	%rd181, %r271, 4;
	add.s64 	%rd182, %rd94, %rd181;
	st.global.f32 	[%rd182], %f372;
	add.s32 	%r272, %r271, %r30;
	mul.wide.s32 	%rd183, %r272, 4;
	add.s64 	%rd184, %rd94, %rd183;
	st.global.f32 	[%rd184], %f371;
	add.s32 	%r273, %r272, %r30;
	mul.wide.s32 	%rd185, %r273, 4;
	add.s64 	%rd186, %rd94, %rd185;
	st.global.f32 	[%rd186], %f370;
	add.s32 	%r274, %r273, %r30;
	mul.wide.s32 	%rd187, %r274, 4;
	add.s64 	%rd188, %rd94, %rd187;
	st.global.f32 	[%rd188], %f369;
	mul.lo.s32 	%r275, %r29, 6;
	mul.wide.s32 	%rd189, %r275, 4;
	add.s64 	%rd190, %rd94, %rd189;
	st.global.f32 	[%rd190], %f368;
	add.s32 	%r276, %r268, %r29;
	mul.wide.s32 	%rd191, %r276, 4;
	add.s64 	%rd192, %rd94, %rd191;
	st.global.f32 	[%rd192], %f367;
	add.s32 	%r277, %r276, %r30;
	mul.wide.s32 	%rd193, %r277, 4;
	add.s64 	%rd194, %rd94, %rd193;
	st.global.f32 	[%rd194], %f366;
	add.s32 	%r278, %r277, %r30;
	mul.wide.s32 	%rd195, %r278, 4;
	add.s64 	%rd196, %rd94, %rd195;
	st.global.f32 	[%rd196], %f365;
	add.s32 	%r279, %r278, %r30;
	mul.wide.s32 	%rd197, %r279, 4;
	add.s64 	%rd198, %rd94, %rd197;
	st.global.f32 	[%rd198], %f364;
	add.s32 	%r280, %r279, %r30;
	mul.wide.s32 	%rd199, %r280, 4;
	add.s64 	%rd200, %rd94, %rd199;
	st.global.f32 	[%rd200], %f363;
	add.s32 	%r281, %r280, %r30;
	mul.wide.s32 	%rd201, %r281, 4;
	add.s64 	%rd202, %rd94, %rd201;
	st.global.f32 	[%rd202], %f362;
	add.s32 	%r282, %r281, %r30;
	mul.wide.s32 	%rd203, %r282, 4;
	add.s64 	%rd204, %rd94, %rd203;
	st.global.f32 	[%rd204], %f361;
	mul.lo.s32 	%r283, %r29, 7;
	mul.wide.s32 	%rd205, %r283, 4;
	add.s64 	%rd206, %rd94, %rd205;
	st.global.f32 	[%rd206], %f360;
	add.s32 	%r284, %r276, %r29;
	mul.wide.s32 	%rd207, %r284, 4;
	add.s64 	%rd208, %rd94, %rd207;
	st.global.f32 	[%rd208], %f359;
	add.s32 	%r285, %r284, %r30;
	mul.wide.s32 	%rd209, %r285, 4;
	add.s64 	%rd210, %rd94, %rd209;
	st.global.f32 	[%rd210], %f358;
	add.s32 	%r286, %r285, %r30;
	mul.wide.s32 	%rd211, %r286, 4;
	add.s64 	%rd212, %rd94, %rd211;
	st.global.f32 	[%rd212], %f357;
	add.s32 	%r287, %r286, %r30;
	mul.wide.s32 	%rd213, %r287, 4;
	add.s64 	%rd214, %rd94, %rd213;
	st.global.f32 	[%rd214], %f356;
	add.s32 	%r288, %r287, %r30;
	mul.wide.s32 	%rd215, %r288, 4;
	add.s64 	%rd216, %rd94, %rd215;
	st.global.f32 	[%rd216], %f355;
	add.s32 	%r289, %r288, %r30;
	mul.wide.s32 	%rd217, %r289, 4;
	add.s64 	%rd218, %rd94, %rd217;
	st.global.f32 	[%rd218], %f354;
	add.s32 	%r290, %r289, %r30;
	mul.wide.s32 	%rd219, %r290, 4;
	add.s64 	%rd220, %rd94, %rd219;
	st.global.f32 	[%rd220], %f353;
	ret;

}


// ===== COMPILED SASS (sm_100) =====

	.target	sm_100

	.elftype	@"ET_EXEC"


//--------------------- .note.nv.tkinfo           --------------------------
	.section	.note.nv.tkinfo,"",@"SHT_NOTE"
	.sectionflags	@"SHF_NOTE_NV_TKINFO"
	.tkinfo
        /*0018*/ 	.word	0x00000002
        /*0030*/ 	.string	""
        /*0030*/ 	.string	"ptxas"
        /*0030*/ 	.string	"Cuda compilation tools, release 13.0, V13.0.88"
        /*0030*/ 	.string	"Build cuda_13.0.r13.0/compiler.36424714_0"
        /*0030*/ 	.string	"-arch sm_100 -m 64 "



//--------------------- .note.nv.cuinfo           --------------------------
	.section	.note.nv.cuinfo,"",@"SHT_NOTE"
	.sectionflags	@"SHF_NOTE_NV_CUINFO"
        /*0018*/ 	.short	0x0002
        /*001a*/ 	.short	0x0064
        /*001c*/ 	.short	0x0082
	.zero		2


//--------------------- .nv.info                  --------------------------
	.section	.nv.info,"",@"SHT_CUDA_INFO"
	.align	4


	//----- nvinfo : EIATTR_REGCOUNT
	.align		4
        /*0000*/ 	.byte	0x04, 0x2f
        /*0002*/ 	.short	(.L_1 - .L_0)
	.align		4
.L_0:
        /*0004*/ 	.word	index@(_Z12BlockGEMM_V26MatrixIfES0_S0_)
        /*0008*/ 	.word	0x00000060


	//----- nvinfo : EIATTR_FRAME_SIZE
	.align		4
.L_1:
        /*000c*/ 	.byte	0x04, 0x11
        /*000e*/ 	.short	(.L_3 - .L_2)
	.align		4
.L_2:
        /*0010*/ 	.word	index@(_Z12BlockGEMM_V26MatrixIfES0_S0_)
        /*0014*/ 	.word	0x00000000


	//----- nvinfo : EIATTR_MIN_STACK_SIZE
	.align		4
.L_3:
        /*0018*/ 	.byte	0x04, 0x12
        /*001a*/ 	.short	(.L_5 - .L_4)
	.align		4
.L_4:
        /*001c*/ 	.word	index@(_Z12BlockGEMM_V26MatrixIfES0_S0_)
        /*0020*/ 	.word	0x00000000
.L_5:


//--------------------- .nv.compat                --------------------------
	.section	.nv.compat,"",@"SHT_CUDA_COMPAT_INFO"
	.align	4
        /*0000*/ 	.byte	0x02, 0x09, 0x00, 0x00, 0x02, 0x02, 0x01, 0x00, 0x02, 0x05, 0x05, 0x00, 0x03, 0x07, 0x01, 0x01
        /*0010*/ 	.byte	0x02, 0x03, 0x00, 0x00, 0x02, 0x06, 0x01, 0x00, 0x04, 0x0b, 0x08, 0x00, 0x09, 0x00, 0x00, 0x00
        /*0020*/ 	.byte	0x00, 0x00, 0x00, 0x00


//--------------------- .nv.info._Z12BlockGEMM_V26MatrixIfES0_S0_ --------------------------
	.section	.nv.info._Z12BlockGEMM_V26MatrixIfES0_S0_,"",@"SHT_CUDA_INFO"
	.sectionflags	@""
	.align	4


	//----- nvinfo : EIATTR_CUDA_API_VERSION
	.align		4
        /*0000*/ 	.byte	0x04, 0x37
        /*0002*/ 	.short	(.L_7 - .L_6)
.L_6:
        /*0004*/ 	.word	0x00000082


	//----- nvinfo : EIATTR_KPARAM_INFO
	.align		4
.L_7:
        /*0008*/ 	.byte	0x04, 0x17
        /*000a*/ 	.short	(.L_9 - .L_8)
.L_8:
        /*000c*/ 	.word	0x00000000
        /*0010*/ 	.short	0x0002
        /*0012*/ 	.short	0x0030
        /*0014*/ 	.byte	0x00, 0xf0, 0x61, 0x00


	//----- nvinfo : EIATTR_KPARAM_INFO
	.align		4
.L_9:
        /*0018*/ 	.byte	0x04, 0x17
        /*001a*/ 	.short	(.L_11 - .L_10)
.L_10:
        /*001c*/ 	.word	0x00000000
        /*0020*/ 	.short	0x0001
        /*0022*/ 	.short	0x0018
        /*0024*/ 	.byte	0x00, 0xf0, 0x61, 0x00


	//----- nvinfo : EIATTR_KPARAM_INFO
	.align		4
.L_11:
        /*0028*/ 	.byte	0x04, 0x17
        /*002a*/ 	.short	(.L_13 - .L_12)
.L_12:
        /*002c*/ 	.word	0x00000000
        /*0030*/ 	.short	0x0000
        /*0032*/ 	.short	0x0000
        /*0034*/ 	.byte	0x00, 0xf0, 0x61, 0x00


	//----- nvinfo : EIATTR_SPARSE_MMA_MASK
	.align		4
.L_13:
        /*0038*/ 	.byte	0x03, 0x50
        /*003a*/ 	.short	0x0000


	//----- nvinfo : EIATTR_MAXREG_COUNT
	.align		4
        /*003c*/ 	.byte	0x03, 0x1b
        /*003e*/ 	.short	0x00ff


	//----- nvinfo : EIATTR_NUM_BARRIERS
	.align		4
        /*0040*/ 	.byte	0x02, 0x4c
        /*0042*/ 	.byte	0x01
	.zero		1


	//----- nvinfo : EIATTR_MERCURY_ISA_VERSION
	.align		4
        /*0044*/ 	.byte	0x03, 0x5f
        /*0046*/ 	.short	0x0101


	//----- nvinfo : EIATTR_VRC_CTA_INIT_COUNT
	.align		4
        /*0048*/ 	.byte	0x02, 0x4a
	.zero		1
	.zero		1


	//----- nvinfo : EIATTR_EXIT_INSTR_OFFSETS
	.align		4
        /*004c*/ 	.byte	0x04, 0x1c
        /*004e*/ 	.short	(.L_15 - .L_14)


	//   ....[0]....
.L_14:
        /*0050*/ 	.word	0x00002700


	//----- nvinfo : EIATTR_CBANK_PARAM_SIZE
	.align		4
.L_15:
        /*0054*/ 	.byte	0x03, 0x19
        /*0056*/ 	.short	0x0048


	//----- nvinfo : EIATTR_PARAM_CBANK
	.align		4
        /*0058*/ 	.byte	0x04, 0x0a
        /*005a*/ 	.short	(.L_17 - .L_16)
	.align		4
.L_16:
        /*005c*/ 	.word	index@(.nv.constant0._Z12BlockGEMM_V26MatrixIfES0_S0_)
        /*0060*/ 	.short	0x0380
        /*0062*/ 	.short	0x0048


	//----- nvinfo : EIATTR_SW_WAR
	.align		4
.L_17:
        /*0064*/ 	.byte	0x04, 0x36
        /*0066*/ 	.short	(.L_19 - .L_18)
.L_18:
        /*0068*/ 	.word	0x00000008
.L_19:


//--------------------- .nv.callgraph             --------------------------
	.section	.nv.callgraph,"",@"SHT_CUDA_CALLGRAPH"
	.align	4
	.sectionentsize	8
	.align		4
        /*0000*/ 	.word	0x00000000
	.align		4
        /*0004*/ 	.word	0xffffffff
	.align		4
        /*0008*/ 	.word	0x00000000
	.align		4
        /*000c*/ 	.word	0xfffffffe
	.align		4
        /*0010*/ 	.word	0x00000000
	.align		4
        /*0014*/ 	.word	0xfffffffd
	.align		4
        /*0018*/ 	.word	0x00000000
	.align		4
        /*001c*/ 	.word	0xfffffffc


//--------------------- .text._Z12BlockGEMM_V26MatrixIfES0_S0_ --------------------------
	.section	.text._Z12BlockGEMM_V26MatrixIfES0_S0_,"ax",@progbits
	.align	128
        .global         _Z12BlockGEMM_V26MatrixIfES0_S0_
        .type           _Z12BlockGEMM_V26MatrixIfES0_S0_,@function
        .size           _Z12BlockGEMM_V26MatrixIfES0_S0_,(.L_x_7 - _Z12BlockGEMM_V26MatrixIfES0_S0_)
        .other          _Z12BlockGEMM_V26MatrixIfES0_S0_,@"STO_CUDA_ENTRY STV_DEFAULT"
_Z12BlockGEMM_V26MatrixIfES0_S0_:
.text._Z12BlockGEMM_V26MatrixIfES0_S0_:
[----:B------:R-:W-:Y:S01]  /*0000*/  LDC R1, c[0x0][0x37c] ;  /* 0x0000df00ff017b82 */ /* 0x000fe20000000800 */
[----:B------:R-:W0:Y:S01]  /*0010*/  LDCU UR5, c[0x0][0x38c] ;  /* 0x00007180ff0577ac */ /* 0x000e220008000800 */
[----:B------:R-:W-:Y:S01]  /*0020*/  HFMA2 R73, -RZ, RZ, 0, 0 ;  /* 0x00000000ff497431 */ /* 0x000fe200000001ff */
[----:B------:R-:W-:Y:S02]  /*0030*/  CS2R R70, SRZ ;  /* 0x0000000000467805 */ /* 0x000fe4000001ff00 */
[----:B------:R-:W-:Y:S02]  /*0040*/  CS2R R68, SRZ ;  /* 0x0000000000447805 */ /* 0x000fe4000001ff00 */
[----:B------:R-:W-:Y:S02]  /*0050*/  CS2R R66, SRZ ;  /* 0x0000000000427805 */ /* 0x000fe4000001ff00 */
[----:B------:R-:W-:Y:S02]  /*0060*/  CS2R R64, SRZ ;  /* 0x0000000000407805 */ /* 0x000fe4000001ff00 */
[----:B------:R-:W-:-:S02]  /*0070*/  CS2R R62, SRZ ;  /* 0x00000000003e7805 */ /* 0x000fc4000001ff00 */
[----:B------:R-:W-:Y:S02]  /*0080*/  CS2R R60, SRZ ;  /* 0x00000000003c7805 */ /* 0x000fe4000001ff00 */
        /* <DEDUP_REMOVED lines=9> */
[----:B------:R-:W-:Y:S01]  /*0120*/  CS2R R40, SRZ ;  /* 0x0000000000287805 */ /* 0x000fe2000001ff00 */
[----:B0-----:R-:W-:Y:S01]  /*0130*/  UISETP.GE.AND UP0, UPT, UR5, 0x8, UPT ;  /* 0x000000080500788c */ /* 0x001fe2000bf06270 */
        /* <DEDUP_REMOVED lines=14> */
[----:B------:R-:W-:Y:S01]  /*0220*/  CS2R R2, SRZ ;  /* 0x0000000000027805 */ /* 0x000fe2000001ff00 */
[----:B------:R-:W-:Y:S01]  /*0230*/  IMAD.MOV.U32 R0, RZ, RZ, RZ ;  /* 0x000000ffff007224 */ /* 0x000fe200078e00ff */
[----:B------:R-:W0:Y:S01]  /*0240*/  LDCU.64 UR12, c[0x0][0x358] ;  /* 0x00006b00ff0c77ac */ /* 0x000e220008000a00 */
[----:B------:R-:W-:Y:S05]  /*0250*/  BRA.U !UP0, `(.L_x_0) ;  /* 0x0000001908087547 */ /* 0x000fea000b800000 */
[----:B------:R-:W1:Y:S01]  /*0260*/  LDCU UR6, c[0x0][0x360] ;  /* 0x00006c00ff0677ac */ /* 0x000e620008000800 */
[----:B------:R-:W1:Y:S01]  /*0270*/  LDC R26, c[0x0][0x364] ;  /* 0x0000d900ff1a7b82 */ /* 0x000e620000000800 */
[----:B------:R-:W2:Y:S01]  /*0280*/  S2R R72, SR_TID.Y ;  /* 0x0000000000487919 */ /* 0x000ea20000002200 */
[----:B------:R-:W-:Y:S01]  /*0290*/  IMAD.MOV.U32 R70, RZ, RZ, RZ ;  /* 0x000000ffff467224 */ /* 0x000fe200078e00ff */
[----:B------:R-:W-:-:S04]  /*02a0*/  USHF.R.S32.HI UR4, URZ, 0x1f, UR5 ;  /* 0x0000001fff047899 */ /* 0x000fc80008011405 */
[----:B------:R-:W-:-:S04]  /*02b0*/  ULEA.HI UR4, UR4, UR5, URZ, 0x3 ;  /* 0x0000000504047291 */ /* 0x000fc8000f8f18ff */
[----:B------:R-:W-:-:S03]  /*02c0*/  USHF.R.S32.HI UR5, URZ, 0x3, UR4 ;  /* 0x00000003ff057899 */ /* 0x000fc60008011404 */
[----:B------:R-:W-:Y:S01]  /*02d0*/  UMOV UR4, URZ ;  /* 0x000000ff00047c82 */ /* 0x000fe20008000000 */
[----:B-1----:R-:W-:-:S04]  /*02e0*/  IMAD R26, R26, UR6, RZ ;  /* 0x000000061a1a7c24 */ /* 0x002fc8000f8e02ff */
[----:B------:R-:W1:Y:S01]  /*02f0*/  I2F.U32.RP R27, R26 ;  /* 0x0000001a001b7306 */ /* 0x000e620000209000 */
[----:B------:R-:W-:Y:S01]  /*0300*/  IMAD.MOV R29, RZ, RZ, -R26 ;  /* 0x000000ffff1d7224 */ /* 0x000fe200078e0a1a */
[----:B------:R-:W-:-:S06]  /*0310*/  ISETP.NE.U32.AND P2, PT, R26, RZ, PT ;  /* 0x000000ff1a00720c */ /* 0x000fcc0003f45070 */
[----:B-1----:R-:W1:Y:S02]  /*0320*/  MUFU.RCP R27, R27 ;  /* 0x0000001b001b7308 */ /* 0x002e640000001000 */
[----:B-1----:R-:W-:Y:S02]  /*0330*/  IADD3 R24, PT, PT, R27, 0xffffffe, RZ ;  /* 0x0ffffffe1b187810 */ /* 0x002fe40007ffe0ff */
[----:B------:R-:W2:Y:S04]  /*0340*/  S2R R27, SR_TID.X ;  /* 0x00000000001b7919 */ /* 0x000ea80000002100 */
[----:B------:R1:W3:Y:S02]  /*0350*/  F2I.FTZ.U32.TRUNC.NTZ R25, R24 ;  /* 0x0000001800197305 */ /* 0x0002e4000021f000 */
[----:B-1----:R-:W-:Y:S01]  /*0360*/  MOV R24, RZ ;  /* 0x000000ff00187202 */ /* 0x002fe20000000f00 */
[----:B---3--:R-:W-:-:S04]  /*0370*/  IMAD R29, R29, R25, RZ ;  /* 0x000000191d1d7224 */ /* 0x008fc800078e02ff */
[----:B------:R-:W-:-:S06]  /*0380*/  IMAD.HI.U32 R25, R25, R29, R24 ;  /* 0x0000001d19197227 */ /* 0x000fcc00078e0018 */
[----:B------:R-:W-:-:S04]  /*0390*/  IMAD.HI.U32 R25, R25, 0x400, RZ ;  /* 0x0000040019197827 */ /* 0x000fc800078e00ff */
[----:B------:R-:W-:Y:S02]  /*03a0*/  IMAD.MOV R29, RZ, RZ, -R25 ;  /* 0x000000ffff1d7224 */ /* 0x000fe400078e0a19 */
[----:B--2---:R-:W-:Y:S02]  /*03b0*/  IMAD R72, R72, UR6, R27 ;  /* 0x0000000648487c24 */ /* 0x004fe4000f8e021b */
[----:B------:R-:W-:-:S05]  /*03c0*/  IMAD R29, R26, R29, 0x400 ;  /* 0x000004001a1d7424 */ /* 0x000fca00078e021d */
[----:B------:R-:W-:-:S13]  /*03d0*/  ISETP.GE.U32.AND P0, PT, R29, R26, PT ;  /* 0x0000001a1d00720c */ /* 0x000fda0003f06070 */
[----:B------:R-:W-:Y:S01]  /*03e0*/  @P0 IADD3 R29, PT, PT, -R26, R29, RZ ;  /* 0x0000001d1a1d0210 */ /* 0x000fe20007ffe1ff */
[----:B------:R-:W-:-:S03]  /*03f0*/  @P0 VIADD R25, R25, 0x1 ;  /* 0x0000000119190836 */ /* 0x000fc60000000000 */
[----:B------:R-:W-:-:S13]  /*0400*/  ISETP.GE.U32.AND P1, PT, R29, R26, PT ;  /* 0x0000001a1d00720c */ /* 0x000fda0003f26070 */
[----:B------:R-:W-:Y:S02]  /*0410*/  @P1 IADD3 R25, PT, PT, R25, 0x1, RZ ;  /* 0x0000000119191810 */ /* 0x000fe40007ffe0ff */
[----:B------:R-:W-:-:S04]  /*0420*/  @!P2 LOP3.LUT R25, RZ, R26, RZ, 0x33, !PT ;  /* 0x0000001aff19a212 */ /* 0x000fc800078e33ff */
[C---:B------:R-:W-:Y:S01]  /*0430*/  VIMNMX.U32 R75, PT, PT, R25.reuse, 0x1, !PT ;  /* 0x00000001194b7848 */ /* 0x040fe20007fe0000 */
[----:B------:R-:W-:-:S03]  /*0440*/  IMAD R72, R25, R72, RZ ;  /* 0x0000004819487224 */ /* 0x000fc600078e02ff */
[C---:B------:R-:W-:Y:S02]  /*0450*/  LOP3.LUT R74, R75.reuse, 0x3, RZ, 0xc0, !PT ;  /* 0x000000034b4a7812 */ /* 0x040fe400078ec0ff */
[----:B------:R-:W-:-:S07]  /*0460*/  LOP3.LUT R75, R75, 0x7fc, RZ, 0xc0, !PT ;  /* 0x000007fc4b4b7812 */ /* 0x000fce00078ec0ff */
.L_x_5:
[----:B------:R-:W1:Y:S01]  /*0470*/  LDCU UR6, c[0x0][0x360] ;  /* 0x00006c00ff0677ac */ /* 0x000e620008000800 */
[----:B------:R-:W1:Y:S02]  /*0480*/  LDCU UR7, c[0x0][0x364] ;  /* 0x00006c80ff0777ac */ /* 0x000e640008000800 */
[----:B-1----:R-:W-:-:S04]  /*0490*/  UIMAD UR6, UR6, UR7, URZ ;  /* 0x00000007060672a4 */ /* 0x002fc8000f8e02ff */
[----:B------:R-:W-:-:S09]  /*04a0*/  UISETP.GT.U32.AND UP0, UPT, UR6, 0x400, UPT ;  /* 0x000004000600788c */ /* 0x000fd2000bf04070 */
[----:B------:R-:W-:Y:S05]  /*04b0*/  BRA.U UP0, `(.L_x_1) ;  /* 0x0000000d00f87547 */ /* 0x000fea000b800000 */
[----:B------:R-:W-:Y:S01]  /*04c0*/  UISETP.GT.U32.AND UP0, UPT, UR6, 0x100, UPT ;  /* 0x000001000600788c */ /* 0x000fe2000bf04070 */
[----:B------:R-:W-:-:S08]  /*04d0*/  MOV R25, RZ ;  /* 0x000000ff00197202 */ /* 0x000fd00000000f00 */
[----:B------:R-:W-:Y:S05]  /*04e0*/  BRA.U UP0, `(.L_x_2) ;  /* 0x0000000900287547 */ /* 0x000fea000b800000 */
[----:B------:R-:W1:Y:S01]  /*04f0*/  S2UR UR7, SR_CTAID.Y ;  /* 0x00000000000779c3 */ /* 0x000e620000002600 */
[----:B------:R-:W1:Y:S01]  /*0500*/  LDCU UR15, c[0x0][0x390] ;  /* 0x00007200ff0f77ac */ /* 0x000e620008000800 */
[----:B------:R-:W-:Y:S01]  /*0510*/  IMAD.MOV R77, RZ, RZ, -R75 ;  /* 0x000000ffff4d7224 */ /* 0x000fe200078e0a4b */
[----:B------:R-:W-:Y:S01]  /*0520*/  IADD3 R76, PT, PT, R72, 0x3, RZ ;  /* 0x00000003484c7810 */ /* 0x000fe20007ffe0ff */
[----:B------:R-:W2:Y:S04]  /*0530*/  LDCU UR16, c[0x0][0x3a8] ;  /* 0x00007500ff1077ac */ /* 0x000ea80008000800 */
[----:B------:R-:W3:Y:S01]  /*0540*/  S2UR UR10, SR_CgaCtaId ;  /* 0x00000000000a79c3 */ /* 0x000ee20000008800 */
[----:B------:R-:W-:Y:S01]  /*0550*/  USHF.L.U32 UR6, UR4, 0x3, URZ ;  /* 0x0000000304067899 */ /* 0x000fe200080006ff */
[----:B------:R-:W-:Y:S01]  /*0560*/  UMOV UR8, 0x400 ;  /* 0x0000040000087882 */ /* 0x000fe20000000000 */
[----:B------:R-:W4:Y:S05]  /*0570*/  LDCU UR17, c[0x0][0x394] ;  /* 0x00007280ff1177ac */ /* 0x000f2a0008000800 */
[----:B------:R-:W5:Y:S01]  /*0580*/  S2UR UR11, SR_CTAID.X ;  /* 0x00000000000b79c3 */ /* 0x000f620000002500 */
[----:B------:R-:W0:Y:S01]  /*0590*/  LDCU UR20, c[0x0][0x3ac] ;  /* 0x00007580ff1477ac */ /* 0x000e220008000800 */
[----:B------:R-:W0:Y:S01]  /*05a0*/  LDCU.64 UR18, c[0x0][0x380] ;  /* 0x00007000ff1277ac */ /* 0x000e220008000a00 */
[----:B-1----:R-:W-:-:S02]  /*05b0*/  UIMAD UR7, UR7, UR15, URZ ;  /* 0x0000000f070772a4 */ /* 0x002fc4000f8e02ff */
[----:B--2---:R-:W-:Y:S02]  /*05c0*/  UIMAD UR9, UR6, UR16, URZ ;  /* 0x00000010060972a4 */ /* 0x004fe4000f8e02ff */
[----:B------:R-:W-:Y:S01]  /*05d0*/  ULEA UR7, UP0, UR7, UR6, 0x7 ;  /* 0x0000000607077291 */ /* 0x000fe2000f8038ff */
[----:B------:R-:W1:Y:S01]  /*05e0*/  LDCU.64 UR22, c[0x0][0x398] ;  /* 0x00007300ff1677ac */ /* 0x000e620008000a00 */
[----:B---3--:R-:W-:Y:S02]  /*05f0*/  ULEA UR14, UR10, UR8, 0x18 ;  /* 0x000000080a0e7291 */ /* 0x008fe4000f8ec0ff */
[----:B------:R-:W-:Y:S02]  /*0600*/  UIADD3 UR8, UPT, UPT, UR8, 0x1000, URZ ;  /* 0x0000100008087890 */ /* 0x000fe4000fffe0ff */
[----:B------:R-:W-:Y:S02]  /*0610*/  UIADD3.X UR6, UPT, UPT, URZ, URZ, URZ, UP0, !UPT ;  /* 0x000000ffff067290 */ /* 0x000fe400087fe4ff */
[----:B-----5:R-:W-:-:S02]  /*0620*/  ULEA UR11, UP1, UR11, UR9, 0x7 ;  /* 0x000000090b0b7291 */ /* 0x020fc4000f8238ff */
[----:B------:R-:W-:Y:S02]  /*0630*/  ULEA UR8, UR10, UR8, 0x18 ;  /* 0x000000080a087291 */ /* 0x000fe4000f8ec0ff */
[----:B0---4-:R-:W-:-:S12]  /*0640*/  ULEA.HI.X.SX32 UR9, UR9, URZ, 0x1, UP1 ;  /* 0x000000ff09097291 */ /* 0x011fd800088f0eff */
.L_x_3:
[----:B------:R-:W-:-:S05]  /*0650*/  VIADD R79, R76, 0xfffffffd ;  /* 0xfffffffd4c4f7836 */ /* 0x000fca0000000000 */
[----:B0-----:R-:W-:Y:S02]  /*0660*/  LOP3.LUT R24, R79, 0x7, RZ, 0xc0, !PT ;  /* 0x000000074f187812 */ /* 0x001fe400078ec0ff */
[----:B------:R-:W-:-:S03]  /*0670*/  SHF.R.U32.HI R28, RZ, 0x3, R79 ;  /* 0x00000003ff1c7819 */ /* 0x000fc6000001164f */
[----:B------:R-:W-:-:S04]  /*0680*/  IMAD R25, R24, UR17, RZ ;  /* 0x0000001118197c24 */ /* 0x000fc8000f8e02ff */
[----:B------:R-:W-:-:S05]  /*0690*/  IMAD R25, R28, UR15, R25 ;  /* 0x0000000f1c197c24 */ /* 0x000fca000f8e0219 */
[----:B------:R-:W-:-:S04]  /*06a0*/  IADD3 R24, P0, PT, R25, UR7, RZ ;  /* 0x0000000719187c10 */ /* 0x000fc8000ff1e0ff */
[----:B------:R-:W-:Y:S02]  /*06b0*/  LEA.HI.X.SX32 R25, R25, UR6, 0x1, P0 ;  /* 0x0000000619197c11 */ /* 0x000fe400080f0eff */
[----:B------:R-:W-:-:S04]  /*06c0*/  LEA R26, P0, R24, UR18, 0x2 ;  /* 0x00000012181a7c11 */ /* 0x000fc8000f8010ff */
[----:B------:R-:W-:-:S05]  /*06d0*/  LEA.HI.X R27, R24, UR19, R25, 0x2, P0 ;  /* 0x00000013181b7c11 */ /* 0x000fca00080f1419 */
[----:B------:R0:W2:Y:S01]  /*06e0*/  LDG.E R30, desc[UR12][R26.64] ;  /* 0x0000000c1a1e7981 */ /* 0x0000a2000c1e1900 */
[----:B------:R-:W-:Y:S02]  /*06f0*/  LOP3.LUT R24, R76, 0x7, RZ, 0xc0, !PT ;  /* 0x000000074c187812 */ /* 0x000fe400078ec0ff */
[----:B------:R-:W-:-:S03]  /*0700*/  SHF.R.U32.HI R83, RZ, 0x3, R76 ;  /* 0x00000003ff537819 */ /* 0x000fc6000001164c */
[----:B------:R-:W-:-:S04]  /*0710*/  IMAD R24, R24, UR17, RZ ;  /* 0x0000001118187c24 */ /* 0x000fc8000f8e02ff */
[----:B------:R-:W-:-:S05]  /*0720*/  IMAD R24, R83, UR15, R24 ;  /* 0x0000000f53187c24 */ /* 0x000fca000f8e0218 */
[----:B------:R-:W-:-:S04]  /*0730*/  IADD3 R25, P0, PT, R24, UR7, RZ ;  /* 0x0000000718197c10 */ /* 0x000fc8000ff1e0ff */
[----:B------:R-:W-:Y:S02]  /*0740*/  LEA.HI.X.SX32 R78, R24, UR6, 0x1, P0 ;  /* 0x00000006184e7c11 */ /* 0x000fe400080f0eff */
[----:B------:R-:W-:-:S04]  /*0750*/  LEA R24, P0, R25, UR18, 0x2 ;  /* 0x0000001219187c11 */ /* 0x000fc8000f8010ff */
[----:B------:R-:W-:Y:S02]  /*0760*/  LEA.HI.X R25, R25, UR19, R78, 0x2, P0 ;  /* 0x0000001319197c11 */ /* 0x000fe400080f144e */
[----:B------:R-:W-:Y:S02]  /*0770*/  IADD3 R78, PT, PT, R76, -0x2, RZ ;  /* 0xfffffffe4c4e7810 */ /* 0x000fe40007ffe0ff */
[C---:B0-----:R-:W-:Y:S01]  /*0780*/  LOP3.LUT R26, R79.reuse, 0x7f, RZ, 0xc0, !PT ;  /* 0x0000007f4f1a7812 */ /* 0x041fe200078ec0ff */
[----:B------:R-:W-:Y:S01]  /*0790*/  IMAD.SHL.U32 R81, R79, 0x4, RZ ;  /* 0x000000044f517824 */ /* 0x000fe200078e00ff */
[----:B------:R-:W-:Y:S01]  /*07a0*/  LOP3.LUT R27, R78, 0x7, RZ, 0xc0, !PT ;  /* 0x000000074e1b7812 */ /* 0x000fe200078ec0ff */
[----:B------:R0:W3:Y:S01]  /*07b0*/  LDG.E R80, desc[UR12][R24.64] ;  /* 0x0000000c18507981 */ /* 0x0000e2000c1e1900 */
[----:B------:R-:W-:Y:S01]  /*07c0*/  SHF.R.U32.HI R79, RZ, 0x7, R79 ;  /* 0x00000007ff4f7819 */ /* 0x000fe2000001164f */
[----:B------:R-:W-:Y:S01]  /*07d0*/  IMAD R26, R26, UR20, RZ ;  /* 0x000000141a1a7c24 */ /* 0x000fe2000f8e02ff */
[----:B------:R-:W-:Y:S01]  /*07e0*/  SHF.R.U32.HI R82, RZ, 0x3, R78 ;  /* 0x00000003ff527819 */ /* 0x000fe2000001164e */
[----:B------:R-:W-:Y:S01]  /*07f0*/  IMAD R27, R27, UR17, RZ ;  /* 0x000000111b1b7c24 */ /* 0x000fe2000f8e02ff */
[----:B------:R-:W-:Y:S01]  /*0800*/  LOP3.LUT R29, R78, 0x7f, RZ, 0xc0, !PT ;  /* 0x0000007f4e1d7812 */ /* 0x000fe200078ec0ff */
[----:B------:R-:W-:Y:S01]  /*0810*/  IMAD R26, R79, UR16, R26 ;  /* 0x000000104f1a7c24 */ /* 0x000fe2000f8e021a */
[----:B------:R-:W-:Y:S01]  /*0820*/  SHF.R.U32.HI R85, RZ, 0x7, R78 ;  /* 0x00000007ff557819 */ /* 0x000fe2000001164e */
[----:B------:R-:W-:Y:S01]  /*0830*/  IMAD R27, R82, UR15, R27 ;  /* 0x0000000f521b7c24 */ /* 0x000fe2000f8e021b */
[----:B------:R-:W-:Y:S01]  /*0840*/  LEA R28, R28, UR14, 0x5 ;  /* 0x0000000e1c1c7c11 */ /* 0x000fe2000f8e28ff */
[----:B0-----:R-:W-:Y:S01]  /*0850*/  IMAD R24, R29, UR20, RZ ;  /* 0x000000141d187c24 */ /* 0x001fe2000f8e02ff */
[----:B------:R-:W-:-:S02]  /*0860*/  LOP3.LUT R25, R81, 0x1c, RZ, 0xc0, !PT ;  /* 0x0000001c51197812 */ /* 0x000fc400078ec0ff */
[----:B------:R-:W-:Y:S01]  /*0870*/  IADD3 R29, P0, PT, R26, UR11, RZ ;  /* 0x0000000b1a1d7c10 */ /* 0x000fe2000ff1e0ff */
[----:B------:R-:W-:Y:S01]  /*0880*/  IMAD R86, R85, UR16, R24 ;  /* 0x0000001055567c24 */ /* 0x000fe2000f8e0218 */
[C---:B------:R-:W-:Y:S02]  /*0890*/  IADD3 R84, P1, PT, R27.reuse, UR7, RZ ;  /* 0x000000071b547c10 */ /* 0x040fe4000ff3e0ff */
[----:B------:R-:W-:Y:S02]  /*08a0*/  IADD3 R31, PT, PT, R28, R25, RZ ;  /* 0x000000191c1f7210 */ /* 0x000fe40007ffe0ff */
[----:B------:R-:W-:Y:S02]  /*08b0*/  LEA.HI.X.SX32 R26, R26, UR9, 0x1, P0 ;  /* 0x000000091a1a7c11 */ /* 0x000fe400080f0eff */
[----:B------:R-:W-:Y:S02]  /*08c0*/  LEA.HI.X.SX32 R27, R27, UR6, 0x1, P1 ;  /* 0x000000061b1b7c11 */ /* 0x000fe400088f0eff */
[----:B-1----:R-:W-:-:S02]  /*08d0*/  LEA R28, P0, R29, UR22, 0x2 ;  /* 0x000000161d1c7c11 */ /* 0x002fc4000f8010ff */
[C---:B------:R-:W-:Y:S02]  /*08e0*/  LEA R24, P1, R84.reuse, UR18, 0x2 ;  /* 0x0000001254187c11 */ /* 0x040fe4000f8210ff */
[----:B------:R-:W-:Y:S02]  /*08f0*/  LEA.HI.X R29, R29, UR23, R26, 0x2, P0 ;  /* 0x000000171d1d7c11 */ /* 0x000fe400080f141a */
[----:B------:R-:W-:Y:S01]  /*0900*/  LEA.HI.X R25, R84, UR19, R27, 0x2, P1 ;  /* 0x0000001354197c11 */ /* 0x000fe200088f141b */
[----:B------:R-:W-:Y:S01]  /*0910*/  VIADD R84, R76, 0xffffffff ;  /* 0xffffffff4c547836 */ /* 0x000fe20000000000 */
[C---:B------:R-:W-:Y:S01]  /*0920*/  IADD3 R27, P0, PT, R86.reuse, UR11, RZ ;  /* 0x0000000b561b7c10 */ /* 0x040fe2000ff1e0ff */
[----:B------:R0:W4:Y:S03]  /*0930*/  LDG.E R87, desc[UR12][R28.64] ;  /* 0x0000000c1c577981 */ /* 0x000126000c1e1900 */
[----:B------:R-:W-:-:S02]  /*0940*/  LEA.HI.X.SX32 R88, R86, UR9, 0x1, P0 ;  /* 0x0000000956587c11 */ /* 0x000fc400080f0eff */
[C---:B------:R-:W-:Y:S02]  /*0950*/  LEA R26, P0, R27.reuse, UR22, 0x2 ;  /* 0x000000161b1a7c11 */ /* 0x040fe4000f8010ff */
[----:B------:R-:W-:Y:S02]  /*0960*/  LOP3.LUT R86, R84, 0x7, RZ, 0xc0, !PT ;  /* 0x0000000754567812 */ /* 0x000fe400078ec0ff */
[----:B------:R-:W-:Y:S02]  /*0970*/  LEA.HI.X R27, R27, UR23, R88, 0x2, P0 ;  /* 0x000000171b1b7c11 */ /* 0x000fe400080f1458 */
[----:B------:R-:W-:Y:S01]  /*0980*/  SHF.R.U32.HI R88, RZ, 0x3, R84 ;  /* 0x00000003ff587819 */ /* 0x000fe20000011654 */
[----:B------:R-:W-:Y:S01]  /*0990*/  IMAD R89, R86, UR17, RZ ;  /* 0x0000001156597c24 */ /* 0x000fe2000f8e02ff */
[----:B------:R-:W-:Y:S01]  /*09a0*/  LOP3.LUT R86, R76, 0x7f, RZ, 0xc0, !PT ;  /* 0x0000007f4c567812 */ /* 0x000fe200078ec0ff */
[----:B------:R-:W5:Y:S02]  /*09b0*/  LDG.E R26, desc[UR12][R26.64] ;  /* 0x0000000c1a1a7981 */ /* 0x000f64000c1e1900 */
[----:B------:R-:W-:-:S05]  /*09c0*/  IMAD R89, R88, UR15, R89 ;  /* 0x0000000f58597c24 */ /* 0x000fca000f8e0259 */
[----:B0-----:R-:W-:Y:S02]  /*09d0*/  IADD3 R29, P0, PT, R89, UR7, RZ ;  /* 0x00000007591d7c10 */ /* 0x001fe4000ff1e0ff */
[----:B------:R-:W-:Y:S02]  /*09e0*/  SHF.L.U32 R91, R76, 0x2, RZ ;  /* 0x000000024c5b7819 */ /* 0x000fe400000006ff */
[----:B------:R-:W-:Y:S02]  /*09f0*/  LEA R83, R83, UR14, 0x5 ;  /* 0x0000000e53537c11 */ /* 0x000fe4000f8e28ff */
[----:B------:R-:W-:Y:S01]  /*0a00*/  LOP3.LUT R92, R91, 0x1c, RZ, 0xc0, !PT ;  /* 0x0000001c5b5c7812 */ /* 0x000fe200078ec0ff */
[----:B--2---:R0:W-:Y:S02]  /*0a10*/  STS [R31], R30 ;  /* 0x0000001e1f007388 */ /* 0x0041e40000000800 */
[----:B0-----:R-:W-:Y:S01]  /*0a20*/  IMAD R31, R86, UR20, RZ ;  /* 0x00000014561f7c24 */ /* 0x001fe2000f8e02ff */
[----:B------:R-:W-:-:S02]  /*0a30*/  SHF.R.U32.HI R86, RZ, 0x7, R76 ;  /* 0x00000007ff567819 */ /* 0x000fc4000001164c */
[----:B------:R-:W-:Y:S02]  /*0a40*/  LEA.HI.X.SX32 R30, R89, UR6, 0x1, P0 ;  /* 0x00000006591e7c11 */ /* 0x000fe400080f0eff */
[----:B------:R-:W-:Y:S01]  /*0a50*/  LEA R28, P0, R29, UR18, 0x2 ;  /* 0x000000121d1c7c11 */ /* 0x000fe2000f8010ff */
[----:B------:R-:W-:-:S03]  /*0a60*/  IMAD R31, R86, UR16, R31 ;  /* 0x00000010561f7c24 */ /* 0x000fc6000f8e021f */
[----:B------:R-:W-:Y:S02]  /*0a70*/  LEA.HI.X R29, R29, UR19, R30, 0x2, P0 ;  /* 0x000000131d1d7c11 */ /* 0x000fe400080f141e */
[----:B------:R-:W-:-:S03]  /*0a80*/  IADD3 R89, P0, PT, R31, UR11, RZ ;  /* 0x0000000b1f597c10 */ /* 0x000fc6000ff1e0ff */
[----:B------:R-:W2:Y:S01]  /*0a90*/  LDG.E R28, desc[UR12][R28.64] ;  /* 0x0000000c1c1c7981 */ /* 0x000ea2000c1e1900 */
[----:B------:R-:W-:Y:S02]  /*0aa0*/  LEA.HI.X.SX32 R90, R31, UR9, 0x1, P0 ;  /* 0x000000091f5a7c11 */ /* 0x000fe400080f0eff */
[----:B------:R-:W-:-:S04]  /*0ab0*/  LEA R30, P0, R89, UR22, 0x2 ;  /* 0x00000016591e7c11 */ /* 0x000fc8000f8010ff */
[----:B------:R-:W-:Y:S02]  /*0ac0*/  LEA.HI.X R31, R89, UR23, R90, 0x2, P0 ;  /* 0x00000017591f7c11 */ /* 0x000fe400080f145a */
[----:B------:R-:W-:Y:S01]  /*0ad0*/  LOP3.LUT R90, R84, 0x7f, RZ, 0xc0, !PT ;  /* 0x0000007f545a7812 */ /* 0x000fe200078ec0ff */
[----:B------:R0:W3:Y:S04]  /*0ae0*/  LDG.E R89, desc[UR12][R24.64] ;  /* 0x0000000c18597981 */ /* 0x0000e8000c1e1900 */
[----:B------:R-:W-:Y:S01]  /*0af0*/  IMAD R93, R90, UR20, RZ ;  /* 0x000000145a5d7c24 */ /* 0x000fe2000f8e02ff */
[----:B------:R-:W-:Y:S01]  /*0b00*/  SHF.R.U32.HI R90, RZ, 0x7, R84 ;  /* 0x00000007ff5a7819 */ /* 0x000fe20000011654 */
[----:B------:R1:W2:Y:S04]  /*0b10*/  LDG.E R30, desc[UR12][R30.64] ;  /* 0x0000000c1e1e7981 */ /* 0x0002a8000c1e1900 */
[----:B------:R-:W-:-:S05]  /*0b20*/  IMAD R93, R90, UR16, R93 ;  /* 0x000000105a5d7c24 */ /* 0x000fca000f8e025d */
[----:B0-----:R-:W-:Y:S01]  /*0b30*/  IADD3 R25, P0, PT, R93, UR11, RZ ;  /* 0x0000000b5d197c10 */ /* 0x001fe2000ff1e0ff */
[----:B-1----:R-:W-:-:S03]  /*0b40*/  IMAD.IADD R31, R83, 0x1, R92 ;  /* 0x00000001531f7824 */ /* 0x002fc600078e025c */
[----:B------:R-:W-:Y:S02]  /*0b50*/  LEA.HI.X.SX32 R92, R93, UR9, 0x1, P0 ;  /* 0x000000095d5c7c11 */ /* 0x000fe400080f0eff */
[----:B------:R-:W-:-:S04]  /*0b60*/  LEA R24, P0, R25, UR22, 0x2 ;  /* 0x0000001619187c11 */ /* 0x000fc8000f8010ff */
[----:B------:R-:W-:-:S05]  /*0b70*/  LEA.HI.X R25, R25, UR23, R92, 0x2, P0 ;  /* 0x0000001719197c11 */ /* 0x000fca00080f145c */
[----:B------:R0:W2:Y:S01]  /*0b80*/  LDG.E R24, desc[UR12][R24.64] ;  /* 0x0000000c18187981 */ /* 0x0000a2000c1e1900 */
[----:B------:R-:W-:Y:S01]  /*0b90*/  SHF.L.U32 R78, R78, 0x2, RZ ;  /* 0x000000024e4e7819 */ /* 0x000fe200000006ff */
[----:B------:R-:W-:Y:S01]  /*0ba0*/  IMAD.SHL.U32 R84, R84, 0x4, RZ ;  /* 0x0000000454547824 */ /* 0x000fe200078e00ff */
[----:B------:R-:W-:Y:S02]  /*0bb0*/  LEA R82, R82, UR14, 0x5 ;  /* 0x0000000e52527c11 */ /* 0x000fe4000f8e28ff */
[----:B------:R-:W-:Y:S02]  /*0bc0*/  LOP3.LUT R29, R78, 0x1c, RZ, 0xc0, !PT ;  /* 0x0000001c4e1d7812 */ /* 0x000fe400078ec0ff */
[----:B------:R-:W-:Y:S02]  /*0bd0*/  LEA R27, R86, UR8, 0x9 ;  /* 0x00000008561b7c11 */ /* 0x000fe4000f8e48ff */
[----:B------:R-:W-:Y:S02]  /*0be0*/  LOP3.LUT R81, R81, 0x1fc, RZ, 0xc0, !PT ;  /* 0x000001fc51517812 */ /* 0x000fe400078ec0ff */
[----:B------:R-:W-:Y:S01]  /*0bf0*/  LEA R86, R79, UR8, 0x9 ;  /* 0x000000084f567c11 */ /* 0x000fe2000f8e48ff */
[----:B------:R-:W-:Y:S01]  /*0c00*/  IMAD.IADD R82, R82, 0x1, R29 ;  /* 0x0000000152527824 */ /* 0x000fe200078e021d */
[----:B------:R-:W-:-:S02]  /*0c10*/  LOP3.LUT R78, R78, 0x1fc, RZ, 0xc0, !PT ;  /* 0x000001fc4e4e7812 */ /* 0x000fc400078ec0ff */
[----:B------:R-:W-:Y:S01]  /*0c20*/  LEA R85, R85, UR8, 0x9 ;  /* 0x0000000855557c11 */ /* 0x000fe2000f8e48ff */
[----:B------:R-:W-:Y:S01]  /*0c30*/  IMAD.IADD R86, R86, 0x1, R81 ;  /* 0x0000000156567824 */ /* 0x000fe200078e0251 */
[----:B------:R-:W-:Y:S02]  /*0c40*/  LEA R88, R88, UR14, 0x5 ;  /* 0x0000000e58587c11 */ /* 0x000fe4000f8e28ff */
[C---:B0-----:R-:W-:Y:S02]  /*0c50*/  LOP3.LUT R25, R84.reuse, 0x1c, RZ, 0xc0, !PT ;  /* 0x0000001c54197812 */ /* 0x041fe400078ec0ff */
[----:B------:R-:W-:Y:S02]  /*0c60*/  LOP3.LUT R29, R84, 0x1fc, RZ, 0xc0, !PT ;  /* 0x000001fc541d7812 */ /* 0x000fe400078ec0ff */
[----:B------:R-:W-:Y:S02]  /*0c70*/  LEA R90, R90, UR8, 0x9 ;  /* 0x000000085a5a7c11 */ /* 0x000fe4000f8e48ff */
[----:B------:R-:W-:-:S02]  /*0c80*/  LOP3.LUT R92, R91, 0x1fc, RZ, 0xc0, !PT ;  /* 0x000001fc5b5c7812 */ /* 0x000fc400078ec0ff */
[----:B------:R-:W-:Y:S01]  /*0c90*/  IADD3 R85, PT, PT, R85, R78, RZ ;  /* 0x0000004e55557210 */ /* 0x000fe20007ffe0ff */
[----:B------:R-:W-:Y:S01]  /*0ca0*/  IMAD.IADD R29, R90, 0x1, R29 ;  /* 0x000000015a1d7824 */ /* 0x000fe200078e021d */
[----:B------:R-:W-:Y:S01]  /*0cb0*/  IADD3 R25, PT, PT, R88, R25, RZ ;  /* 0x0000001958197210 */ /* 0x000fe20007ffe0ff */
[----:B----4-:R0:W-:Y:S01]  /*0cc0*/  STS [R86], R87 ;  /* 0x0000005756007388 */ /* 0x0101e20000000800 */
[----:B------:R-:W-:Y:S02]  /*0cd0*/  IADD3 R27, PT, PT, R27, R92, RZ ;  /* 0x0000005c1b1b7210 */ /* 0x000fe40007ffe0ff */
[----:B------:R-:W-:-:S04]  /*0ce0*/  IADD3 R77, PT, PT, R77, 0x4, RZ ;  /* 0x000000044d4d7810 */ /* 0x000fc80007ffe0ff */
[----:B------:R-:W-:Y:S01]  /*0cf0*/  ISETP.NE.AND P0, PT, R77, RZ, PT ;  /* 0x000000ff4d00720c */ /* 0x000fe20003f05270 */
[----:B------:R-:W-:Y:S01]  /*0d00*/  VIADD R76, R76, 0x4 ;  /* 0x000000044c4c7836 */ /* 0x000fe20000000000 */
[----:B---3--:R0:W-:Y:S04]  /*0d10*/  STS [R82], R89 ;  /* 0x0000005952007388 */ /* 0x0081e80000000800 */
[----:B-----5:R0:W-:Y:S04]  /*0d20*/  STS [R85], R26 ;  /* 0x0000001a55007388 */ /* 0x0201e80000000800 */
[----:B--2---:R0:W-:Y:S04]  /*0d30*/  STS [R25], R28 ;  /* 0x0000001c19007388 */ /* 0x0041e80000000800 */
[----:B------:R0:W-:Y:S04]  /*0d40*/  STS [R29], R24 ;  /* 0x000000181d007388 */ /* 0x0001e80000000800 */
[----:B------:R0:W-:Y:S04]  /*0d50*/  STS [R31], R80 ;  /* 0x000000501f007388 */ /* 0x0001e80000000800 */
[----:B------:R0:W-:Y:S01]  /*0d60*/  STS [R27], R30 ;  /* 0x0000001e1b007388 */ /* 0x0001e20000000800 */
[----:B------:R-:W-:Y:S05]  /*0d70*/  @P0 BRA `(.L_x_3) ;  /* 0xfffffff800340947 */ /* 0x000fea000383ffff */
[----:B0-----:R-:W-:-:S07]  /*0d80*/  MOV R25, R75 ;  /* 0x0000004b00197202 */ /* 0x001fce0000000f00 */
.L_x_2:
[----:B------:R-:W-:-:S13]  /*0d90*/  ISETP.NE.AND P0, PT, R74, RZ, PT ;  /* 0x000000ff4a00720c */ /* 0x000fda0003f05270 */
[----:B------:R-:W-:Y:S05]  /*0da0*/  @!P0 BRA `(.L_x_1) ;  /* 0x0000000400bc8947 */ /* 0x000fea0003800000 */
[----:B------:R-:W1:Y:S01]  /*0db0*/  S2R R27, SR_CTAID.Y ;  /* 0x00000000001b7919 */ /* 0x000e620000002600 */
[----:B------:R-:W2:Y:S01]  /*0dc0*/  LDCU.128 UR16, c[0x0][0x390] ;  /* 0x00007200ff1077ac */ /* 0x000ea20008000c00 */
[----:B------:R-:W-:Y:S01]  /*0dd0*/  IMAD.IADD R28, R72, 0x1, R25 ;  /* 0x00000001481c7824 */ /* 0x000fe200078e0219 */
[----:B------:R-:W3:Y:S01]  /*0de0*/  S2R R30, SR_CTAID.X ;  /* 0x00000000001e7919 */ /* 0x000ee20000002500 */
[----:B------:R-:W4:Y:S03]  /*0df0*/  LDCU.64 UR14, c[0x0][0x3a8] ;  /* 0x00007500ff0e77ac */ /* 0x000f260008000a00 */
[C---:B------:R-:W-:Y:S02]  /*0e00*/  LOP3.LUT R24, R28.reuse, 0x7, RZ, 0xc0, !PT ;  /* 0x000000071c187812 */ /* 0x040fe400078ec0ff */
[----:B------:R-:W-:Y:S01]  /*0e10*/  LOP3.LUT R26, R28, 0x7f, RZ, 0xc0, !PT ;  /* 0x0000007f1c1a7812 */ /* 0x000fe200078ec0ff */
[----:B------:R-:W5:Y:S01]  /*0e20*/  LDCU.64 UR10, c[0x0][0x380] ;  /* 0x00007000ff0a77ac */ /* 0x000f620008000a00 */
[----:B------:R-:W-:-:S02]  /*0e30*/  SHF.R.U32.HI R76, RZ, 0x3, R28 ;  /* 0x00000003ff4c7819 */ /* 0x000fc4000001161c */
[----:B------:R-:W-:Y:S01]  /*0e40*/  SHF.R.U32.HI R31, RZ, 0x7, R28 ;  /* 0x00000007ff1f7819 */ /* 0x000fe2000001161c */
[----:B------:R-:W-:Y:S01]  /*0e50*/  USHF.L.U32 UR9, UR4, 0x3, URZ ;  /* 0x0000000304097899 */ /* 0x000fe200080006ff */
[----:B--2---:R-:W-:Y:S02]  /*0e60*/  IMAD R25, R24, UR17, RZ ;  /* 0x0000001118197c24 */ /* 0x004fe4000f8e02ff */
[----:B----4-:R-:W-:Y:S01]  /*0e70*/  IMAD R26, R26, UR15, RZ ;  /* 0x0000000f1a1a7c24 */ /* 0x010fe2000f8e02ff */
[----:B------:R-:W-:Y:S01]  /*0e80*/  UIMAD UR20, UR9, UR14, URZ ;  /* 0x0000000e091472a4 */ /* 0x000fe2000f8e02ff */
[----:B------:R-:W-:Y:S02]  /*0e90*/  IMAD R24, R76, UR16, R25 ;  /* 0x000000104c187c24 */ /* 0x000fe4000f8e0219 */
[----:B------:R-:W-:Y:S01]  /*0ea0*/  IMAD R25, R31, UR14, R26 ;  /* 0x0000000e1f197c24 */ /* 0x000fe2000f8e021a */
[----:B------:R-:W-:Y:S02]  /*0eb0*/  USHF.R.S32.HI UR21, URZ, 0x1f, UR20 ;  /* 0x0000001fff157899 */ /* 0x000fe40008011414 */
[----:B------:R-:W-:Y:S01]  /*0ec0*/  SHF.R.S32.HI R26, RZ, 0x1f, R24 ;  /* 0x0000001fff1a7819 */ /* 0x000fe20000011418 */
[----:B-1----:R-:W-:-:S02]  /*0ed0*/  IMAD R27, R27, UR16, RZ ;  /* 0x000000101b1b7c24 */ /* 0x002fc4000f8e02ff */
[----:B---3--:R-:W-:-:S03]  /*0ee0*/  IMAD.SHL.U32 R30, R30, 0x80, RZ ;  /* 0x000000801e1e7824 */ /* 0x008fc600078e00ff */
[----:B------:R-:W-:-:S04]  /*0ef0*/  SHF.L.U32 R29, R27, 0x7, RZ ;  /* 0x000000071b1d7819 */ /* 0x000fc800000006ff */
[----:B------:R-:W-:Y:S02]  /*0f00*/  IADD3 R27, P0, P1, R24, UR9, R29 ;  /* 0x00000009181b7c10 */ /* 0x000fe4000f91e01d */
[----:B------:R-:W-:Y:S02]  /*0f10*/  SHF.R.S32.HI R24, RZ, 0x1f, R25 ;  /* 0x0000001fff187819 */ /* 0x000fe40000011419 */
[----:B------:R-:W-:Y:S02]  /*0f20*/  IADD3 R25, P2, P3, R25, UR20, R30 ;  /* 0x0000001419197c10 */ /* 0x000fe4000fb5e01e */
[----:B------:R-:W-:Y:S02]  /*0f30*/  IADD3.X R80, PT, PT, R26, RZ, RZ, P0, P1 ;  /* 0x000000ff1a507210 */ /* 0x000fe400007e24ff */
[----:B------:R-:W-:Y:S02]  /*0f40*/  IADD3.X R78, PT, PT, R24, UR21, RZ, P2, P3 ;  /* 0x00000015184e7c10 */ /* 0x000fe400097e64ff */
[----:B-----5:R-:W-:-:S02]  /*0f50*/  LEA R26, P0, R27, UR10, 0x2 ;  /* 0x0000000a1b1a7c11 */ /* 0x020fc4000f8010ff */
[----:B------:R-:W-:Y:S02]  /*0f60*/  LEA R24, P1, R25, UR18, 0x2 ;  /* 0x0000001219187c11 */ /* 0x000fe4000f8210ff */
[----:B------:R-:W-:Y:S02]  /*0f70*/  LEA.HI.X R27, R27, UR11, R80, 0x2, P0 ;  /* 0x0000000b1b1b7c11 */ /* 0x000fe400080f1450 */
[----:B------:R-:W-:-:S03]  /*0f80*/  LEA.HI.X R25, R25, UR19, R78, 0x2, P1 ;  /* 0x0000001319197c11 */ /* 0x000fc600088f144e */
[----:B0-----:R-:W2:Y:S04]  /*0f90*/  LDG.E R26, desc[UR12][R26.64] ;  /* 0x0000000c1a1a7981 */ /* 0x001ea8000c1e1900 */
[----:B------:R-:W3:Y:S01]  /*0fa0*/  LDG.E R24, desc[UR12][R24.64] ;  /* 0x0000000c18187981 */ /* 0x000ee2000c1e1900 */
[----:B------:R-:W0:Y:S01]  /*0fb0*/  S2UR UR7, SR_CgaCtaId ;  /* 0x00000000000779c3 */ /* 0x000e220000008800 */
[----:B------:R-:W-:Y:S01]  /*0fc0*/  UMOV UR8, 0x400 ;  /* 0x0000040000087882 */ /* 0x000fe20000000000 */
[----:B------:R-:W-:Y:S01]  /*0fd0*/  UMOV UR6, 0x400 ;  /* 0x0000040000067882 */ /* 0x000fe20000000000 */
[----:B------:R-:W-:Y:S01]  /*0fe0*/  UIADD3 UR8, UPT, UPT, UR8, 0x1000, URZ ;  /* 0x0000100008087890 */ /* 0x000fe2000fffe0ff */
[----:B------:R-:W-:Y:S02]  /*0ff0*/  SHF.L.U32 R77, R28, 0x2, RZ ;  /* 0x000000021c4d7819 */ /* 0x000fe400000006ff */
[----:B------:R-:W-:-:S02]  /*1000*/  ISETP.NE.AND P0, PT, R74, 0x1, PT ;  /* 0x000000014a00780c */ /* 0x000fc40003f05270 */
[C---:B------:R-:W-:Y:S02]  /*1010*/  LOP3.LUT R79, R77.reuse, 0x1c, RZ, 0xc0, !PT ;  /* 0x0000001c4d4f7812 */ /* 0x040fe400078ec0ff */
[----:B------:R-:W-:Y:S01]  /*1020*/  LOP3.LUT R78, R77, 0x1fc, RZ, 0xc0, !PT ;  /* 0x000001fc4d4e7812 */ /* 0x000fe200078ec0ff */
[----:B0-----:R-:W-:Y:S02]  /*1030*/  ULEA UR6, UR7, UR6, 0x18 ;  /* 0x0000000607067291 */ /* 0x001fe4000f8ec0ff */
[----:B------:R-:W-:-:S04]  /*1040*/  ULEA UR8, UR7, UR8, 0x18 ;  /* 0x0000000807087291 */ /* 0x000fc8000f8ec0ff */
[----:B------:R-:W-:Y:S02]  /*1050*/  LEA R76, R76, UR6, 0x5 ;  /* 0x000000064c4c7c11 */ /* 0x000fe4000f8e28ff */
[----:B------:R-:W-:-:S03]  /*1060*/  LEA R31, R31, UR8, 0x9 ;  /* 0x000000081f1f7c11 */ /* 0x000fc6000f8e48ff */
[----:B------:R-:W-:Y:S01]  /*1070*/  IMAD.IADD R79, R76, 0x1, R79 ;  /* 0x000000014c4f7824 */ /* 0x000fe200078e024f */
[----:B------:R-:W-:-:S04]  /*1080*/  IADD3 R31, PT, PT, R31, R78, RZ ;  /* 0x0000004e1f1f7210 */ /* 0x000fc80007ffe0ff */
[----:B--2---:R1:W-:Y:S04]  /*1090*/  STS [R79], R26 ;  /* 0x0000001a4f007388 */ /* 0x0043e80000000800 */
[----:B---3--:R1:W-:Y:S01]  /*10a0*/  STS [R31], R24 ;  /* 0x000000181f007388 */ /* 0x0083e20000000800 */
[----:B------:R-:W-:Y:S05]  /*10b0*/  @!P0 BRA `(.L_x_1) ;  /* 0x0000000000f88947 */ /* 0x000fea0003800000 */
[----:B------:R-:W-:-:S05]  /*10c0*/  VIADD R76, R28, 0x1 ;  /* 0x000000011c4c7836 */ /* 0x000fca0000000000 */
[C---:B-1----:R-:W-:Y:S02]  /*10d0*/  LOP3.LUT R24, R76.reuse, 0x7, RZ, 0xc0, !PT ;  /* 0x000000074c187812 */ /* 0x042fe400078ec0ff */
[----:B------:R-:W-:Y:S02]  /*10e0*/  LOP3.LUT R25, R76, 0x7f, RZ, 0xc0, !PT ;  /* 0x0000007f4c197812 */ /* 0x000fe400078ec0ff */
[--C-:B------:R-:W-:Y:S01]  /*10f0*/  SHF.R.U32.HI R77, RZ, 0x3, R76.reuse ;  /* 0x00000003ff4d7819 */ /* 0x100fe2000001164c */
[----:B------:R-:W-:Y:S01]  /*1100*/  IMAD R24, R24, UR17, RZ ;  /* 0x0000001118187c24 */ /* 0x000fe2000f8e02ff */
[----:B------:R-:W-:Y:S01]  /*1110*/  SHF.R.U32.HI R31, RZ, 0x7, R76 ;  /* 0x00000007ff1f7819 */ /* 0x000fe2000001164c */
[----:B------:R-:W-:Y:S02]  /*1120*/  IMAD R26, R25, UR15, RZ ;  /* 0x0000000f191a7c24 */ /* 0x000fe4000f8e02ff */
[----:B------:R-:W-:Y:S02]  /*1130*/  IMAD R24, R77, UR16, R24 ;  /* 0x000000104d187c24 */ /* 0x000fe4000f8e0218 */
[----:B------:R-:W-:-:S03]  /*1140*/  IMAD R25, R31, UR14, R26 ;  /* 0x0000000e1f197c24 */ /* 0x000fc6000f8e021a */
[----:B------:R-:W-:Y:S02]  /*1150*/  SHF.R.S32.HI R26, RZ, 0x1f, R24 ;  /* 0x0000001fff1a7819 */ /* 0x000fe40000011418 */
[----:B------:R-:W-:Y:S02]  /*1160*/  IADD3 R79, P0, P1, R24, UR9, R29 ;  /* 0x00000009184f7c10 */ /* 0x000fe4000f91e01d */
[----:B------:R-:W-:Y:S02]  /*1170*/  SHF.R.S32.HI R24, RZ, 0x1f, R25 ;  /* 0x0000001fff187819 */ /* 0x000fe40000011419 */
[----:B------:R-:W-:Y:S02]  /*1180*/  IADD3 R27, P2, P3, R25, UR20, R30 ;  /* 0x00000014191b7c10 */ /* 0x000fe4000fb5e01e */
[----:B------:R-:W-:Y:S02]  /*1190*/  IADD3.X R80, PT, PT, R26, RZ, RZ, P0, P1 ;  /* 0x000000ff1a507210 */ /* 0x000fe400007e24ff */
[----:B------:R-:W-:-:S02]  /*11a0*/  IADD3.X R78, PT, PT, R24, UR21, RZ, P2, P3 ;  /* 0x00000015184e7c10 */ /* 0x000fc400097e64ff */
[----:B------:R-:W-:Y:S02]  /*11b0*/  LEA R24, P0, R79, UR10, 0x2 ;  /* 0x0000000a4f187c11 */ /* 0x000fe4000f8010ff */
[----:B------:R-:W-:Y:S02]  /*11c0*/  LEA R26, P1, R27, UR18, 0x2 ;  /* 0x000000121b1a7c11 */ /* 0x000fe4000f8210ff */
[----:B------:R-:W-:Y:S02]  /*11d0*/  LEA.HI.X R25, R79, UR11, R80, 0x2, P0 ;  /* 0x0000000b4f197c11 */ /* 0x000fe400080f1450 */
[----:B------:R-:W-:-:S03]  /*11e0*/  LEA.HI.X R27, R27, UR19, R78, 0x2, P1 ;  /* 0x000000131b1b7c11 */ /* 0x000fc600088f144e */
[----:B------:R-:W2:Y:S04]  /*11f0*/  LDG.E R24, desc[UR12][R24.64] ;  /* 0x0000000c18187981 */ /* 0x000ea8000c1e1900 */
[----:B------:R-:W3:Y:S01]  /*1200*/  LDG.E R26, desc[UR12][R26.64] ;  /* 0x0000000c1a1a7981 */ /* 0x000ee2000c1e1900 */
[----:B------:R-:W-:Y:S02]  /*1210*/  SHF.L.U32 R76, R76, 0x2, RZ ;  /* 0x000000024c4c7819 */ /* 0x000fe400000006ff */
[----:B------:R-:W-:Y:S02]  /*1220*/  LEA R77, R77, UR6, 0x5 ;  /* 0x000000064d4d7c11 */ /* 0x000fe4000f8e28ff */
[C---:B------:R-:W-:Y:S02]  /*1230*/  LOP3.LUT R78, R76.reuse, 0x1c, RZ, 0xc0, !PT ;  /* 0x0000001c4c4e7812 */ /* 0x040fe400078ec0ff */
[----:B------:R-:W-:-:S02]  /*1240*/  LOP3.LUT R76, R76, 0x1fc, RZ, 0xc0, !PT ;  /* 0x000001fc4c4c7812 */ /* 0x000fc400078ec0ff */
[----:B------:R-:W-:Y:S01]  /*1250*/  LEA R31, R31, UR8, 0x9 ;  /* 0x000000081f1f7c11 */ /* 0x000fe2000f8e48ff */
[----:B------:R-:W-:Y:S01]  /*1260*/  IMAD.IADD R77, R77, 0x1, R78 ;  /* 0x000000014d4d7824 */ /* 0x000fe200078e024e */
[----:B------:R-:W-:Y:S02]  /*1270*/  ISETP.NE.AND P0, PT, R74, 0x2, PT ;  /* 0x000000024a00780c */ /* 0x000fe40003f05270 */
[----:B------:R-:W-:Y:S02]  /*1280*/  IADD3 R31, PT, PT, R31, R76, RZ ;  /* 0x0000004c1f1f7210 */ /* 0x000fe40007ffe0ff */
[----:B--2---:R2:W-:Y:S04]  /*1290*/  STS [R77], R24 ;  /* 0x000000184d007388 */ /* 0x0045e80000000800 */
[----:B---3--:R2:W-:Y:S05]  /*12a0*/  STS [R31], R26 ;  /* 0x0000001a1f007388 */ /* 0x0085ea0000000800 */
[----:B------:R-:W-:Y:S05]  /*12b0*/  @!P0 BRA `(.L_x_1) ;  /* 0x0000000000788947 */ /* 0x000fea0003800000 */
[----:B--2---:R-:W-:-:S05]  /*12c0*/  VIADD R31, R28, 0x2 ;  /* 0x000000021c1f7836 */ /* 0x004fca0000000000 */
[C---:B------:R-:W-:Y:S02]  /*12d0*/  LOP3.LUT R24, R31.reuse, 0x7, RZ, 0xc0, !PT ;  /* 0x000000071f187812 */ /* 0x040fe400078ec0ff */
[----:B------:R-:W-:Y:S02]  /*12e0*/  LOP3.LUT R26, R31, 0x7f, RZ, 0xc0, !PT ;  /* 0x0000007f1f1a7812 */ /* 0x000fe400078ec0ff */
[--C-:B------:R-:W-:Y:S01]  /*12f0*/  SHF.R.U32.HI R76, RZ, 0x3, R31.reuse ;  /* 0x00000003ff4c7819 */ /* 0x100fe2000001161f */
[----:B------:R-:W-:Y:S01]  /*1300*/  IMAD R25, R24, UR17, RZ ;  /* 0x0000001118197c24 */ /* 0x000fe2000f8e02ff */
[----:B------:R-:W-:Y:S01]  /*1310*/  SHF.R.U32.HI R28, RZ, 0x7, R31 ;  /* 0x00000007ff1c7819 */ /* 0x000fe2000001161f */
[----:B------:R-:W-:Y:S02]  /*1320*/  IMAD R27, R26, UR15, RZ ;  /* 0x0000000f1a1b7c24 */ /* 0x000fe4000f8e02ff */
[----:B------:R-:W-:Y:S02]  /*1330*/  IMAD R24, R76, UR16, R25 ;  /* 0x000000104c187c24 */ /* 0x000fe4000f8e0219 */
[----:B------:R-:W-:-:S03]  /*1340*/  IMAD R27, R28, UR14, R27 ;  /* 0x0000000e1c1b7c24 */ /* 0x000fc6000f8e021b */
[----:B------:R-:W-:Y:S02]  /*1350*/  IADD3 R29, P3, P4, R24, UR9, R29 ;  /* 0x00000009181d7c10 */ /* 0x000fe4000fc7e01d */
[----:B------:R-:W-:Y:S02]  /*1360*/  SHF.R.S32.HI R25, RZ, 0x1f, R24 ;  /* 0x0000001fff197819 */ /* 0x000fe40000011418 */
[----:B------:R-:W-:Y:S02]  /*1370*/  IADD3 R30, P1, P2, R27, UR20, R30 ;  /* 0x000000141b1e7c10 */ /* 0x000fe4000fa3e01e */
[----:B------:R-:W-:Y:S02]  /*1380*/  SHF.R.S32.HI R27, RZ, 0x1f, R27 ;  /* 0x0000001fff1b7819 */ /* 0x000fe4000001141b */
[----:B------:R-:W-:Y:S02]  /*1390*/  IADD3.X R78, PT, PT, R25, RZ, RZ, P3, P4 ;  /* 0x000000ff194e7210 */ /* 0x000fe40001fe84ff */
[----:B------:R-:W-:-:S02]  /*13a0*/  LEA R26, P3, R29, UR10, 0x2 ;  /* 0x0000000a1d1a7c11 */ /* 0x000fc4000f8610ff */
[C---:B------:R-:W-:Y:S02]  /*13b0*/  LEA R24, P0, R30.reuse, UR18, 0x2 ;  /* 0x000000121e187c11 */ /* 0x040fe4000f8010ff */
[----:B------:R-:W-:Y:S02]  /*13c0*/  IADD3.X R25, PT, PT, R27, UR21, RZ, P1, P2 ;  /* 0x000000151b197c10 */ /* 0x000fe40008fe44ff */
        /* <DEDUP_REMOVED lines=9> */
[----:B------:R-:W-:-:S03]  /*1460*/  IMAD.IADD R29, R76, 0x1, R29 ;  /* 0x000000014c1d7824 */ /* 0x000fc600078e021d */
[----:B------:R-:W-:Y:S02]  /*1470*/  IADD3 R31, PT, PT, R28, R31, RZ ;  /* 0x0000001f1c1f7210 */ /* 0x000fe40007ffe0ff */
[----:B--2---:R4:W-:Y:S04]  /*1480*/  STS [R29], R26 ;  /* 0x0000001a1d007388 */ /* 0x0049e80000000800 */
[----:B---3--:R4:W-:Y:S02]  /*1490*/  STS [R31], R24 ;  /* 0x000000181f007388 */ /* 0x0089e40000000800 */
.L_x_1:
[----:B--2---:R-:W2:Y:S01]  /*14a0*/  S2R R77, SR_TID.Y ;  /* 0x00000000004d7919 */ /* 0x004ea20000002200 */
[----:B------:R-:W3:Y:S01]  /*14b0*/  S2UR UR7, SR_CgaCtaId ;  /* 0x00000000000779c3 */ /* 0x000ee20000008800 */
[----:B------:R-:W-:Y:S01]  /*14c0*/  UMOV UR6, 0x400 ;  /* 0x0000040000067882 */ /* 0x000fe20000000000 */
[----:B------:R-:W-:Y:S01]  /*14d0*/  IMAD.MOV.U32 R76, RZ, RZ, RZ ;  /* 0x000000ffff4c7224 */ /* 0x000fe200078e00ff */
[----:B------:R-:W0:Y:S01]  /*14e0*/  S2R R83, SR_TID.X ;  /* 0x0000000000537919 */ /* 0x000e220000002100 */
[----:B------:R-:W-:-:S04]  /*14f0*/  UIADD3 UR8, UPT, UPT, UR6, 0x1000, URZ ;  /* 0x0000100006087890 */ /* 0x000fc8000fffe0ff */
[----:B------:R-:W-:Y:S01]  /*1500*/  BAR.SYNC.DEFER_BLOCKING 0x0 ;  /* 0x0000000000007b1d */ /* 0x000fe20000010000 */
[----:B---3--:R-:W-:Y:S02]  /*1510*/  ULEA UR6, UR7, UR6, 0x18 ;  /* 0x0000000607067291 */ /* 0x008fe4000f8ec0ff */
[----:B------:R-:W-:-:S04]  /*1520*/  ULEA UR8, UR7, UR8, 0x18 ;  /* 0x0000000807087291 */ /* 0x000fc8000f8ec0ff */
[----:B--2---:R-:W-:-:S08]  /*1530*/  LEA R77, R77, UR6, 0x8 ;  /* 0x000000064d4d7c11 */ /* 0x004fd0000f8e40ff */
.L_x_4:
[C---:B0-----:R-:W-:Y:S01]  /*1540*/  LEA R81, R76.reuse, R83, 0x4 ;  /* 0x000000534c517211 */ /* 0x041fe200078e20ff */
[C---:B------:R-:W-:Y:S01]  /*1550*/  IMAD R78, R76.reuse, 0x4, R77 ;  /* 0x000000044c4e7824 */ /* 0x040fe200078e024d */
[----:B------:R-:W-:Y:S02]  /*1560*/  IADD3 R76, PT, PT, R76, 0x1, RZ ;  /* 0x000000014c4c7810 */ /* 0x000fe40007ffe0ff */
[----:B------:R-:W-:Y:S02]  /*1570*/  LEA R81, R81, UR8, 0x5 ;  /* 0x0000000851517c11 */ /* 0x000fe4000f8e28ff */
[----:B------:R-:W-:Y:S01]  /*1580*/  LDS R80, [R78] ;  /* 0x000000004e507984 */ /* 0x000fe20000000800 */
[----:B------:R-:W-:-:S03]  /*1590*/  ISETP.NE.AND P0, PT, R76, 0x8, PT ;  /* 0x000000084c00780c */ /* 0x000fc60003f05270 */
[----:B-1--4-:R-:W0:Y:S04]  /*15a0*/  LDS.128 R24, [R81] ;  /* 0x0000000051187984 */ /* 0x012e280000000c00 */
[----:B------:R-:W1:Y:S04]  /*15b0*/  LDS R82, [R78+0x20] ;  /* 0x000020004e527984 */ /* 0x000e680000000800 */
[----:B------:R-:W2:Y:S04]  /*15c0*/  LDS R84, [R78+0x40] ;  /* 0x000040004e547984 */ /* 0x000ea80000000800 */
[----:B------:R-:W3:Y:S04]  /*15d0*/  LDS R86, [R78+0x60] ;  /* 0x000060004e567984 */ /* 0x000ee80000000800 */
[----:B------:R-:W4:Y:S04]  /*15e0*/  LDS R88, [R78+0x80] ;  /* 0x000080004e587984 */ /* 0x000f280000000800 */
[----:B------:R-:W5:Y:S04]  /*15f0*/  LDS R90, [R78+0xa0] ;  /* 0x0000a0004e5a7984 */ /* 0x000f680000000800 */
[----:B------:R-:W5:Y:S04]  /*1600*/  LDS R92, [R78+0xc0] ;  /* 0x0000c0004e5c7984 */ /* 0x000f680000000800 */
[----:B------:R-:W5:Y:S04]  /*1610*/  LDS R79, [R78+0xe0] ;  /* 0x0000e0004e4f7984 */ /* 0x000f680000000800 */
[----:B------:R-:W5:Y:S01]  /*1620*/  LDS.128 R28, [R81+0x10] ;  /* 0x00001000511c7984 */ /* 0x000f620000000c00 */
[C---:B0-----:R-:W-:Y:S01]  /*1630*/  FFMA R3, R80.reuse, R24, R3 ;  /* 0x0000001850037223 */ /* 0x041fe20000000003 */
[C---:B------:R-:W-:Y:S01]  /*1640*/  FFMA R0, R80.reuse, R25, R0 ;  /* 0x0000001950007223 */ /* 0x040fe20000000000 */
[C---:B------:R-:W-:Y:S01]  /*1650*/  FFMA R5, R80.reuse, R26, R5 ;  /* 0x0000001a50057223 */ /* 0x040fe20000000005 */
[----:B------:R-:W-:Y:S01]  /*1660*/  FFMA R2, R80, R27, R2 ;  /* 0x0000001b50027223 */ /* 0x000fe20000000002 */
[C---:B-1----:R-:W-:Y:S01]  /*1670*/  FFMA R11, R82.reuse, R24, R11 ;  /* 0x00000018520b7223 */ /* 0x042fe2000000000b */
[C---:B------:R-:W-:Y:S01]  /*1680*/  FFMA R8, R82.reuse, R25, R8 ;  /* 0x0000001952087223 */ /* 0x040fe20000000008 */
[C---:B------:R-:W-:Y:S01]  /*1690*/  FFMA R13, R82.reuse, R26, R13 ;  /* 0x0000001a520d7223 */ /* 0x040fe2000000000d */
[----:B------:R-:W-:Y:S01]  /*16a0*/  FFMA R10, R82, R27, R10 ;  /* 0x0000001b520a7223 */ /* 0x000fe2000000000a */
[C---:B--2---:R-:W-:Y:S01]  /*16b0*/  FFMA R19, R84.reuse, R24, R19 ;  /* 0x0000001854137223 */ /* 0x044fe20000000013 */
[C---:B------:R-:W-:Y:S01]  /*16c0*/  FFMA R16, R84.reuse, R25, R16 ;  /* 0x0000001954107223 */ /* 0x040fe20000000010 */
[C---:B------:R-:W-:Y:S01]  /*16d0*/  FFMA R21, R84.reuse, R26, R21 ;  /* 0x0000001a54157223 */ /* 0x040fe20000000015 */
[----:B------:R-:W-:Y:S01]  /*16e0*/  FFMA R18, R84, R27, R18 ;  /* 0x0000001b54127223 */ /* 0x000fe20000000012 */
[C---:B---3--:R-:W-:Y:S01]  /*16f0*/  FFMA R35, R86.reuse, R24, R35 ;  /* 0x0000001856237223 */ /* 0x048fe20000000023 */
[C---:B------:R-:W-:Y:S01]  /*1700*/  FFMA R32, R86.reuse, R25, R32 ;  /* 0x0000001956207223 */ /* 0x040fe20000000020 */
[C---:B------:R-:W-:Y:S01]  /*1710*/  FFMA R37, R86.reuse, R26, R37 ;  /* 0x0000001a56257223 */ /* 0x040fe20000000025 */
[----:B------:R-:W-:Y:S01]  /*1720*/  FFMA R34, R86, R27, R34 ;  /* 0x0000001b56227223 */ /* 0x000fe20000000022 */
[C---:B----4-:R-:W-:Y:S01]  /*1730*/  FFMA R43, R88.reuse, R24, R43 ;  /* 0x00000018582b7223 */ /* 0x050fe2000000002b */
[C---:B------:R-:W-:Y:S01]  /*1740*/  FFMA R40, R88.reuse, R25, R40 ;  /* 0x0000001958287223 */ /* 0x040fe20000000028 */
[C---:B------:R-:W-:Y:S01]  /*1750*/  FFMA R45, R88.reuse, R26, R45 ;  /* 0x0000001a582d7223 */ /* 0x040fe2000000002d */
[----:B------:R-:W-:Y:S01]  /*1760*/  FFMA R42, R88, R27, R42 ;  /* 0x0000001b582a7223 */ /* 0x000fe2000000002a */
[C---:B-----5:R-:W-:Y:S01]  /*1770*/  FFMA R51, R90.reuse, R24, R51 ;  /* 0x000000185a337223 */ /* 0x060fe20000000033 */
[C---:B------:R-:W-:Y:S01]  /*1780*/  FFMA R48, R90.reuse, R25, R48 ;  /* 0x000000195a307223 */ /* 0x040fe20000000030 */
[C---:B------:R-:W-:Y:S01]  /*1790*/  FFMA R53, R90.reuse, R26, R53 ;  /* 0x0000001a5a357223 */ /* 0x040fe20000000035 */
[----:B------:R-:W-:Y:S01]  /*17a0*/  FFMA R50, R90, R27, R50 ;  /* 0x0000001b5a327223 */ /* 0x000fe20000000032 */
[C---:B------:R-:W-:Y:S01]  /*17b0*/  FFMA R59, R92.reuse, R24, R59 ;  /* 0x000000185c3b7223 */ /* 0x040fe2000000003b */
[C---:B------:R-:W-:Y:S01]  /*17c0*/  FFMA R56, R92.reuse, R25, R56 ;  /* 0x000000195c387223 */ /* 0x040fe20000000038 */
[C---:B------:R-:W-:Y:S01]  /*17d0*/  FFMA R61, R92.reuse, R26, R61 ;  /* 0x0000001a5c3d7223 */ /* 0x040fe2000000003d */
[----:B------:R-:W-:Y:S01]  /*17e0*/  FFMA R58, R92, R27, R58 ;  /* 0x0000001b5c3a7223 */ /* 0x000fe2000000003a */
[C---:B------:R-:W-:Y:S01]  /*17f0*/  FFMA R67, R79.reuse, R24, R67 ;  /* 0x000000184f437223 */ /* 0x040fe20000000043 */
[C---:B------:R-:W-:Y:S01]  /*1800*/  FFMA R64, R79.reuse, R25, R64 ;  /* 0x000000194f407223 */ /* 0x040fe20000000040 */
[C---:B------:R-:W-:Y:S01]  /*1810*/  FFMA R69, R79.reuse, R26, R69 ;  /* 0x0000001a4f457223 */ /* 0x040fe20000000045 */
[C---:B------:R-:W-:Y:S01]  /*1820*/  FFMA R66, R79.reuse, R27, R66 ;  /* 0x0000001b4f427223 */ /* 0x040fe20000000042 */
[C---:B------:R-:W-:Y:S01]  /*1830*/  FFMA R7, R80.reuse, R28, R7 ;  /* 0x0000001c50077223 */ /* 0x040fe20000000007 */
        /* <DEDUP_REMOVED lines=31> */
[----:B------:R-:W-:Y:S06]  /*1a30*/  @P0 BRA `(.L_x_4) ;  /* 0xfffffff800c00947 */ /* 0x000fec000383ffff */
[----:B------:R-:W-:Y:S01]  /*1a40*/  BAR.SYNC.DEFER_BLOCKING 0x0 ;  /* 0x0000000000007b1d */ /* 0x000fe20000010000 */
[----:B------:R-:W-:-:S04]  /*1a50*/  UIADD3 UR4, UPT, UPT, UR4, 0x1, URZ ;  /* 0x0000000104047890 */ /* 0x000fc8000fffe0ff */
[----:B------:R-:W-:-:S09]  /*1a60*/  UISETP.NE.AND UP0, UPT, UR4, UR5, UPT ;  /* 0x000000050400728c */ /* 0x000fd2000bf05270 */
[----:B------:R-:W-:Y:S05]  /*1a70*/  BRA.U UP0, `(.L_x_5) ;  /* 0xffffffe9007c7547 */ /* 0x000fea000b83ffff */
.L_x_0:
[----:B------:R-:W1:Y:S01]  /*1a80*/  S2R R27, SR_CTAID.Y ;  /* 0x00000000001b7919 */ /* 0x000e620000002600 */
[----:B------:R-:W2:Y:S01]  /*1a90*/  LDC.64 R24, c[0x0][0x3c0] ;  /* 0x0000f000ff187b82 */ /* 0x000ea20000000a00 */
[----:B------:R-:W1:Y:S01]  /*1aa0*/  S2R R26, SR_TID.Y ;  /* 0x00000000001a7919 */ /* 0x000e620000002200 */
[----:B------:R-:W3:Y:S06]  /*1ab0*/  S2R R28, SR_CTAID.X ;  /* 0x00000000001c7919 */ /* 0x000eec0000002500 */
[----:B------:R-:W4:Y:S01]  /*1ac0*/  LDC.64 R30, c[0x0][0x3b0] ;  /* 0x0000ec00ff1e7b82 */ /* 0x000f220000000a00 */
[----:B------:R-:W3:Y:S01]  /*1ad0*/  S2R R29, SR_TID.X ;  /* 0x00000000001d7919 */ /* 0x000ee20000002100 */
[----:B--2---:R-:W-:Y:S01]  /*1ae0*/  IMAD.IADD R85, R24, 0x1, R25 ;  /* 0x0000000118557824 */ /* 0x004fe200078e0219 */
[C---:B------:R-:W-:Y:S01]  /*1af0*/  SHF.L.U32 R77, R25.reuse, 0x2, RZ ;  /* 0x00000002194d7819 */ /* 0x040fe200000006ff */
[----:B------:R-:W-:-:S02]  /*1b00*/  IMAD R75, R25, 0x3, RZ ;  /* 0x00000003194b7824 */ /* 0x000fc400078e02ff */
[----:B------:R-:W-:Y:S01]  /*1b10*/  IMAD R79, R25, 0x5, RZ ;  /* 0x00000005194f7824 */ /* 0x000fe200078e02ff */
[----:B------:R-:W-:Y:S01]  /*1b20*/  IADD3 R80, PT, PT, R85, R25, RZ ;  /* 0x0000001955507210 */ /* 0x000fe20007ffe0ff */
[C---:B------:R-:W-:Y:S02]  /*1b30*/  IMAD R81, R25.reuse, 0x6, RZ ;  /* 0x0000000619517824 */ /* 0x040fe400078e02ff */
[----:B------:R-:W-:Y:S02]  /*1b40*/  IMAD R83, R25, 0x7, RZ ;  /* 0x0000000719537824 */ /* 0x000fe400078e02ff */
[----:B-1----:R-:W-:-:S04]  /*1b50*/  IMAD R27, R27, 0x10, R26 ;  /* 0x000000101b1b7824 */ /* 0x002fc800078e021a */
[----:B------:R-:W-:Y:S01]  /*1b60*/  IMAD.SHL.U32 R27, R27, 0x8, RZ ;  /* 0x000000081b1b7824 */ /* 0x000fe200078e00ff */
[----:B---3--:R-:W-:-:S04]  /*1b70*/  LEA R26, R28, R29, 0x4 ;  /* 0x0000001d1c1a7211 */ /* 0x008fc800078e20ff */
[----:B------:R-:W-:-:S05]  /*1b80*/  SHF.L.U32 R26, R26, 0x3, RZ ;  /* 0x000000031a1a7819 */ /* 0x000fca00000006ff */
[----:B------:R-:W-:-:S04]  /*1b90*/  IMAD R27, R27, R24, R26 ;  /* 0x000000181b1b7224 */ /* 0x000fc800078e021a */
[----:B----4-:R-:W-:-:S04]  /*1ba0*/  IMAD.WIDE.U32 R30, R27, 0x4, R30 ;  /* 0x000000041b1e7825 */ /* 0x010fc800078e001e */
[C---:B------:R-:W-:Y:S01]  /*1bb0*/  IMAD.SHL.U32 R27, R25.reuse, 0x2, RZ ;  /* 0x00000002191b7824 */ /* 0x040fe200078e00ff */
[----:B0-----:R-:W-:Y:S01]  /*1bc0*/  STG.E desc[UR12][R30.64], R3 ;  /* 0x000000031e007986 */ /* 0x001fe2000c10190c */
[----:B------:R-:W-:-:S04]  /*1bd0*/  IMAD.WIDE R28, R25, 0x4, R30 ;  /* 0x00000004191c7825 */ /* 0x000fc800078e021e */
[--C-:B------:R-:W-:Y:S01]  /*1be0*/  IMAD.WIDE R26, R27, 0x4, R30.reuse ;  /* 0x000000041b1a7825 */ /* 0x100fe200078e021e */
[----:B------:R0:W-:Y:S03]  /*1bf0*/  STG.E desc[UR12][R28.64], R0 ;  /* 0x000000001c007986 */ /* 0x0001e6000c10190c */
[--C-:B------:R-:W-:Y:S01]  /*1c00*/  IMAD.WIDE R74, R75, 0x4, R30.reuse ;  /* 0x000000044b4a7825 */ /* 0x100fe200078e021e */
[----:B------:R1:W-:Y:S03]  /*1c10*/  STG.E desc[UR12][R26.64], R5 ;  /* 0x000000051a007986 */ /* 0x0003e6000c10190c */
[--C-:B------:R-:W-:Y:S01]  /*1c20*/  IMAD.WIDE R76, R77, 0x4, R30.reuse ;  /* 0x000000044d4c7825 */ /* 0x100fe200078e021e */
[----:B------:R-:W-:Y:S03]  /*1c30*/  STG.E desc[UR12][R74.64], R2 ;  /* 0x000000024a007986 */ /* 0x000fe6000c10190c */
[----:B------:R-:W-:Y:S01]  /*1c40*/  IMAD.WIDE R78, R79, 0x4, R30 ;  /* 0x000000044f4e7825 */ /* 0x000fe200078e021e */
[----:B------:R2:W-:Y:S03]  /*1c50*/  STG.E desc[UR12][R76.64], R7 ;  /* 0x000000074c007986 */ /* 0x0005e6000c10190c */
[----:B0-----:R-:W-:Y:S01]  /*1c60*/  IMAD.IADD R0, R80, 0x1, R25 ;  /* 0x0000000150007824 */ /* 0x001fe200078e0219 */
[----:B------:R-:W-:Y:S01]  /*1c70*/  STG.E desc[UR12][R78.64], R4 ;  /* 0x000000044e007986 */ /* 0x000fe2000c10190c */
[----:B------:R-:W-:-:S03]  /*1c80*/  IMAD.WIDE R28, R81, 0x4, R30 ;  /* 0x00000004511c7825 */ /* 0x000fc600078e021e */
[----:B-1----:R-:W-:Y:S01]  /*1c90*/  IADD3 R5, PT, PT, R0, R25, RZ ;  /* 0x0000001900057210 */ /* 0x002fe20007ffe0ff */
[--C-:B------:R-:W-:Y:S01]  /*1ca0*/  IMAD.WIDE R26, R83, 0x4, R30.reuse ;  /* 0x00000004531a7825 */ /* 0x100fe200078e021e */
[----:B------:R-:W-:Y:S01]  /*1cb0*/  STG.E desc[UR12][R28.64], R9 ;  /* 0x000000091c007986 */ /* 0x000fe2000c10190c */
[C---:B--2---:R-:W-:Y:S02]  /*1cc0*/  SHF.L.U32 R7, R24.reuse, 0x1, RZ ;  /* 0x0000000118077819 */ /* 0x044fe400000006ff */
[--C-:B------:R-:W-:Y:S01]  /*1cd0*/  IMAD.WIDE R2, R24, 0x4, R30.reuse ;  /* 0x0000000418027825 */ /* 0x100fe200078e021e */
[----:B------:R-:W-:Y:S03]  /*1ce0*/  STG.E desc[UR12][R26.64], R6 ;  /* 0x000000061a007986 */ /* 0x000fe6000c10190c */
[C-C-:B------:R-:W-:Y:S01]  /*1cf0*/  IMAD.WIDE R74, R85.reuse, 0x4, R30.reuse ;  /* 0x00000004554a7825 */ /* 0x140fe200078e021e */
[----:B------:R-:W-:Y:S01]  /*1d00*/  IADD3 R85, PT, PT, R85, R24, RZ ;  /* 0x0000001855557210 */ /* 0x000fe20007ffe0ff */
[----:B------:R0:W-:Y:S02]  /*1d10*/  STG.E desc[UR12][R2.64], R11 ;  /* 0x0000000b02007986 */ /* 0x0001e4000c10190c */
[----:B------:R-:W-:-:S02]  /*1d20*/  IMAD.WIDE R76, R0, 0x4, R30 ;  /* 0x00000004004c7825 */ /* 0x000fc400078e021e */
[----:B------:R-:W-:Y:S02]  /*1d30*/  STG.E desc[UR12][R74.64], R8 ;  /* 0x000000084a007986 */ /* 0x000fe4000c10190c */
[----:B------:R-:W-:Y:S02]  /*1d40*/  IMAD.IADD R0, R5, 0x1, R25 ;  /* 0x0000000105007824 */ /* 0x000fe400078e0219 */
[----:B------:R-:W-:Y:S01]  /*1d50*/  IMAD.WIDE R80, R80, 0x4, R30 ;  /* 0x0000000450507825 */ /* 0x000fe200078e021e */
[----:B0-----:R-:W-:-:S03]  /*1d60*/  IADD3 R11, PT, PT, R85, R25, RZ ;  /* 0x00000019550b7210 */ /* 0x001fc60007ffe0ff */
[C---:B------:R-:W-:Y:S01]  /*1d70*/  IMAD.IADD R6, R0.reuse, 0x1, R25 ;  /* 0x0000000100067824 */ /* 0x040fe200078e0219 */
[----:B------:R0:W-:Y:S01]  /*1d80*/  STG.E desc[UR12][R80.64], R13 ;  /* 0x0000000d50007986 */ /* 0x0001e2000c10190c */
[----:B------:R-:W-:-:S03]  /*1d90*/  IMAD.WIDE R26, R0, 0x4, R30 ;  /* 0x00000004001a7825 */ /* 0x000fc600078e021e */
[----:B------:R-:W-:Y:S01]  /*1da0*/  STG.E desc[UR12][R76.64], R10 ;  /* 0x0000000a4c007986 */ /* 0x000fe2000c10190c */
[----:B------:R-:W-:-:S04]  /*1db0*/  IMAD.WIDE R4, R5, 0x4, R30 ;  /* 0x0000000405047825 */ /* 0x000fc800078e021e */
[--C-:B------:R-:W-:Y:S01]  /*1dc0*/  IMAD.IADD R0, R11, 0x1, R25.reuse ;  /* 0x000000010b007824 */ /* 0x100fe200078e0219 */
[----:B------:R1:W-:Y:S01]  /*1dd0*/  STG.E desc[UR12][R4.64], R15 ;  /* 0x0000000f04007986 */ /* 0x0003e2000c10190c */
[C---:B------:R-:W-:Y:S02]  /*1de0*/  IMAD.IADD R9, R6.reuse, 0x1, R25 ;  /* 0x0000000106097824 */ /* 0x040fe400078e0219 */
[--C-:B------:R-:W-:Y:S01]  /*1df0*/  IMAD.WIDE R2, R6, 0x4, R30.reuse ;  /* 0x0000000406027825 */ /* 0x100fe200078e021e */
[----:B0-----:R-:W-:Y:S01]  /*1e00*/  IADD3 R13, PT, PT, R0, R25, RZ ;  /* 0x00000019000d7210 */ /* 0x001fe20007ffe0ff */
[----:B------:R0:W-:Y:S02]  /*1e10*/  STG.E desc[UR12][R26.64], R12 ;  /* 0x0000000c1a007986 */ /* 0x0001e4000c10190c */
[--C-:B------:R-:W-:Y:S02]  /*1e20*/  IMAD.WIDE R8, R9, 0x4, R30.reuse ;  /* 0x0000000409087825 */ /* 0x100fe400078e021e */
[----:B------:R-:W-:Y:S02]  /*1e30*/  STG.E desc[UR12][R2.64], R17 ;  /* 0x0000001102007986 */ /* 0x000fe4000c10190c */
[----:B------:R-:W-:-:S02]  /*1e40*/  IMAD.WIDE R6, R7, 0x4, R30 ;  /* 0x0000000407067825 */ /* 0x000fc400078e021e */
[----:B------:R2:W-:Y:S02]  /*1e50*/  STG.E desc[UR12][R8.64], R14 ;  /* 0x0000000e08007986 */ /* 0x0005e4000c10190c */
[C---:B-1----:R-:W-:Y:S01]  /*1e60*/  IMAD.WIDE R4, R85.reuse, 0x4, R30 ;  /* 0x0000000455047825 */ /* 0x042fe200078e021e */
[----:B------:R-:W-:Y:S01]  /*1e70*/  IADD3 R85, PT, PT, R85, R24, RZ ;  /* 0x0000001855557210 */ /* 0x000fe20007ffe0ff */
[----:B------:R1:W-:Y:S02]  /*1e80*/  STG.E desc[UR12][R6.64], R19 ;  /* 0x0000001306007986 */ /* 0x0003e4000c10190c */
[----:B------:R-:W-:Y:S02]  /*1e90*/  IMAD.IADD R15, R13, 0x1, R25 ;  /* 0x000000010d0f7824 */ /* 0x000fe400078e0219 */
[----:B0-----:R-:W-:Y:S01]  /*1ea0*/  IMAD.WIDE R26, R0, 0x4, R30 ;  /* 0x00000004001a7825 */ /* 0x001fe200078e021e */
[----:B------:R0:W-:Y:S01]  /*1eb0*/  STG.E desc[UR12][R4.64], R16 ;  /* 0x0000001004007986 */ /* 0x0001e2000c10190c */
[----:B--2---:R-:W-:-:S02]  /*1ec0*/  IADD3 R14, PT, PT, R85, R25, RZ ;  /* 0x00000019550e7210 */ /* 0x004fc40007ffe0ff */
[----:B------:R-:W-:Y:S02]  /*1ed0*/  IMAD.IADD R0, R15, 0x1, R25 ;  /* 0x000000010f007824 */ /* 0x000fe400078e0219 */
[----:B------:R-:W-:Y:S01]  /*1ee0*/  IMAD.WIDE R10, R11, 0x4, R30 ;  /* 0x000000040b0a7825 */ /* 0x000fe200078e021e */
[----:B-1----:R-:W-:-:S03]  /*1ef0*/  SHF.L.U32 R19, R24, 0x2, RZ ;  /* 0x0000000218137819 */ /* 0x002fc600000006ff */
[----:B------:R-:W-:Y:S01]  /*1f00*/  IMAD.WIDE R6, R15, 0x4, R30 ;  /* 0x000000040f067825 */ /* 0x000fe200078e021e */
[----:B------:R-:W-:Y:S01]  /*1f10*/  IADD3 R15, PT, PT, R14, R25, RZ ;  /* 0x000000190e0f7210 */ /* 0x000fe20007ffe0ff */
[----:B------:R1:W-:Y:S02]  /*1f20*/  STG.E desc[UR12][R10.64], R21 ;  /* 0x000000150a007986 */ /* 0x0003e4000c10190c */
[C---:B------:R-:W-:Y:S02]  /*1f30*/  IMAD.IADD R3, R0.reuse, 0x1, R25 ;  /* 0x0000000100037824 */ /* 0x040fe400078e0219 */
[----:B0-----:R-:W-:Y:S01]  /*1f40*/  IMAD.WIDE R4, R0, 0x4, R30 ;  /* 0x0000000400047825 */ /* 0x001fe200078e021e */
[----:B------:R-:W-:Y:S03]  /*1f50*/  STG.E desc[UR12][R26.64], R18 ;  /* 0x000000121a007986 */ /* 0x000fe6000c10190c */
[----:B------:R-:W-:-:S02]  /*1f60*/  IMAD.IADD R0, R15, 0x1, R25 ;  /* 0x000000010f007824 */ /* 0x000fc400078e0219 */
[----:B------:R-:W-:-:S03]  /*1f70*/  IMAD.WIDE R12, R13, 0x4, R30 ;  /* 0x000000040d0c7825 */ /* 0x000fc600078e021e */
[----:B------:R-:W-:Y:S01]  /*1f80*/  IADD3 R16, PT, PT, R0, R25, RZ ;  /* 0x0000001900107210 */ /* 0x000fe20007ffe0ff */
[----:B------:R-:W-:Y:S01]  /*1f90*/  IMAD R9, R24, 0x3, RZ ;  /* 0x0000000318097824 */ /* 0x000fe200078e02ff */
[----:B------:R0:W-:Y:S01]  /*1fa0*/  STG.E desc[UR12][R12.64], R23 ;  /* 0x000000170c007986 */ /* 0x0001e2000c10190c */
[C-C-:B-1----:R-:W-:Y:S01]  /*1fb0*/  IMAD.WIDE R10, R85.reuse, 0x4, R30.reuse ;  /* 0x00000004550a7825 */ /* 0x142fe200078e021e */
[-C--:B------:R-:W-:Y:S02]  /*1fc0*/  IADD3 R85, PT, PT, R85, R24.reuse, RZ ;  /* 0x0000001855557210 */ /* 0x080fe40007ffe0ff */
[----:B------:R1:W-:Y:S01]  /*1fd0*/  STG.E desc[UR12][R6.64], R20 ;  /* 0x0000001406007986 */ /* 0x0003e2000c10190c */
[--C-:B------:R-:W-:Y:S01]  /*1fe0*/  IMAD.WIDE R2, R3, 0x4, R30.reuse ;  /* 0x0000000403027825 */ /* 0x100fe200078e021e */
[----:B------:R-:W-:Y:S02]  /*1ff0*/  IADD3 R77, PT, PT, R85, R24, RZ ;  /* 0x00000018554d7210 */ /* 0x000fe40007ffe0ff */
[----:B------:R2:W-:Y:S01]  /*2000*/  STG.E desc[UR12][R4.64], R33 ;  /* 0x0000002104007986 */ /* 0x0005e2000c10190c */
[----:B------:R-:W-:-:S03]  /*2010*/  IMAD.WIDE R8, R9, 0x4, R30 ;  /* 0x0000000409087825 */ /* 0x000fc600078e021e */
[----:B------:R3:W-:Y:S01]  /*2020*/  STG.E desc[UR12][R2.64], R22 ;  /* 0x0000001602007986 */ /* 0x0007e2000c10190c */
[----:B0-----:R-:W-:-:S03]  /*2030*/  IMAD.WIDE R12, R14, 0x4, R30 ;  /* 0x000000040e0c7825 */ /* 0x001fc600078e021e */
[----:B------:R0:W-:Y:S01]  /*2040*/  STG.E desc[UR12][R8.64], R35 ;  /* 0x0000002308007986 */ /* 0x0001e2000c10190c */
[----:B-1----:R-:W-:-:S03]  /*2050*/  IMAD.WIDE R6, R0, 0x4, R30 ;  /* 0x0000000400067825 */ /* 0x002fc600078e021e */
[----:B------:R-:W-:Y:S01]  /*2060*/  STG.E desc[UR12][R10.64], R32 ;  /* 0x000000200a007986 */ /* 0x000fe2000c10190c */
[----:B------:R-:W-:Y:S02]  /*2070*/  IMAD.IADD R0, R16, 0x1, R25 ;  /* 0x0000000110007824 */ /* 0x000fe400078e0219 */
[----:B------:R-:W-:Y:S01]  /*2080*/  IMAD.WIDE R14, R15, 0x4, R30 ;  /* 0x000000040f0e7825 */ /* 0x000fe200078e021e */
[----:B------:R-:W-:Y:S03]  /*2090*/  STG.E desc[UR12][R12.64], R37 ;  /* 0x000000250c007986 */ /* 0x000fe6000c10190c */
[C---:B------:R-:W-:Y:S01]  /*20a0*/  IMAD.IADD R17, R0.reuse, 0x1, R25 ;  /* 0x0000000100117824 */ /* 0x040fe200078e0219 */
[----:B------:R1:W-:Y:S01]  /*20b0*/  STG.E desc[UR12][R14.64], R34 ;  /* 0x000000220e007986 */ /* 0x0003e2000c10190c */
[----:B--2---:R-:W-:-:S03]  /*20c0*/  IMAD.WIDE R4, R0, 0x4, R30 ;  /* 0x0000000400047825 */ /* 0x004fc600078e021e */
[----:B------:R2:W-:Y:S01]  /*20d0*/  STG.E desc[UR12][R6.64], R39 ;  /* 0x0000002706007986 */ /* 0x0005e2000c10190c */
[----:B------:R-:W-:Y:S02]  /*20e0*/  IMAD.IADD R0, R85, 0x1, R25 ;  /* 0x0000000155007824 */ /* 0x000fe400078e0219 */
[----:B---3--:R-:W-:-:S04]  /*20f0*/  IMAD.WIDE R2, R16, 0x4, R30 ;  /* 0x0000000410027825 */ /* 0x008fc800078e021e */
[--C-:B0-----:R-:W-:Y:S01]  /*2100*/  IMAD.WIDE R8, R17, 0x4, R30.reuse ;  /* 0x0000000411087825 */ /* 0x101fe200078e021e */
[-C--:B-1----:R-:W-:Y:S01]  /*2110*/  IADD3 R14, PT, PT, R0, R25.reuse, RZ ;  /* 0x00000019000e7210 */ /* 0x082fe20007ffe0ff */
[----:B------:R0:W-:Y:S02]  /*2120*/  STG.E desc[UR12][R2.64], R36 ;  /* 0x0000002402007986 */ /* 0x0001e4000c10190c */
[----:B------:R-:W-:Y:S01]  /*2130*/  IMAD.WIDE R10, R19, 0x4, R30 ;  /* 0x00000004130a7825 */ /* 0x000fe200078e021e */
[-C--:B------:R-:W-:Y:S01]  /*2140*/  IADD3 R19, PT, PT, R77, R24.reuse, RZ ;  /* 0x000000184d137210 */ /* 0x080fe20007ffe0ff */
[----:B------:R-:W-:Y:S02]  /*2150*/  STG.E desc[UR12][R4.64], R41 ;  /* 0x0000002904007986 */ /* 0x000fe4000c10190c */
[--C-:B------:R-:W-:Y:S01]  /*2160*/  IMAD.IADD R16, R14, 0x1, R25.reuse ;  /* 0x000000010e107824 */ /* 0x100fe200078e0219 */
[----:B------:R-:W-:Y:S01]  /*2170*/  IADD3 R21, PT, PT, R19, R24, RZ ;  /* 0x0000001813157210 */ /* 0x000fe20007ffe0ff */
[----:B------:R-:W-:Y:S01]  /*2180*/  IMAD.IADD R74, R77, 0x1, R25 ;  /* 0x000000014d4a7824 */ /* 0x000fe200078e0219 */
[----:B------:R-:W-:Y:S01]  /*2190*/  STG.E desc[UR12][R8.64], R38 ;  /* 0x0000002608007986 */ /* 0x000fe2000c10190c */
[----:B--2---:R-:W-:Y:S01]  /*21a0*/  IMAD.WIDE R6, R85, 0x4, R30 ;  /* 0x0000000455067825 */ /* 0x004fe200078e021e */
[----:B------:R-:W-:-:S02]  /*21b0*/  IADD3 R23, PT, PT, R21, R25, RZ ;  /* 0x0000001915177210 */ /* 0x000fc40007ffe0ff */
[----:B------:R1:W-:Y:S01]  /*21c0*/  STG.E desc[UR12][R10.64], R43 ;  /* 0x0000002b0a007986 */ /* 0x0003e2000c10190c */
[C---:B0-----:R-:W-:Y:S01]  /*21d0*/  IMAD.WIDE R2, R16.reuse, 0x4, R30 ;  /* 0x0000000410027825 */ /* 0x041fe200078e021e */
[-C--:B------:R-:W-:Y:S02]  /*21e0*/  IADD3 R27, PT, PT, R23, R25.reuse, RZ ;  /* 0x00000019171b7210 */ /* 0x080fe40007ffe0ff */
[----:B------:R0:W-:Y:S01]  /*21f0*/  STG.E desc[UR12][R6.64], R40 ;  /* 0x0000002806007986 */ /* 0x0001e2000c10190c */
[----:B------:R-:W-:Y:S01]  /*2200*/  IMAD.IADD R16, R16, 0x1, R25 ;  /* 0x0000000110107824 */ /* 0x000fe200078e0219 */
[-C--:B------:R-:W-:Y:S01]  /*2210*/  IADD3 R26, PT, PT, R27, R25.reuse, RZ ;  /* 0x000000191b1a7210 */ /* 0x080fe20007ffe0ff */
[--C-:B------:R-:W-:Y:S01]  /*2220*/  IMAD.WIDE R12, R0, 0x4, R30.reuse ;  /* 0x00000004000c7825 */ /* 0x100fe200078e021e */
[-C--:B------:R-:W-:Y:S02]  /*2230*/  IADD3 R0, PT, PT, R19, R25.reuse, RZ ;  /* 0x0000001913007210 */ /* 0x080fe40007ffe0ff */
[-C--:B------:R-:W-:Y:S01]  /*2240*/  IADD3 R82, PT, PT, R16, R25.reuse, RZ ;  /* 0x0000001910527210 */ /* 0x080fe20007ffe0ff */
[----:B------:R-:W-:Y:S01]  /*2250*/  IMAD.WIDE R14, R14, 0x4, R30 ;  /* 0x000000040e0e7825 */ /* 0x000fe200078e021e */
[-C--:B------:R-:W-:Y:S01]  /*2260*/  IADD3 R18, PT, PT, R0, R25.reuse, RZ ;  /* 0x0000001900127210 */ /* 0x080fe20007ffe0ff */
[----:B------:R-:W-:Y:S01]  /*2270*/  STG.E desc[UR12][R12.64], R45 ;  /* 0x0000002d0c007986 */ /* 0x000fe2000c10190c */
[-C--:B------:R-:W-:Y:S01]  /*2280*/  IADD3 R81, PT, PT, R82, R25.reuse, RZ ;  /* 0x0000001952517210 */ /* 0x080fe20007ffe0ff */
[--C-:B-1----:R-:W-:Y:S01]  /*2290*/  IMAD.IADD R43, R74, 0x1, R25.reuse ;  /* 0x000000014a2b7824 */ /* 0x102fe200078e0219 */
[----:B------:R-:W-:Y:S01]  /*22a0*/  IADD3 R20, PT, PT, R18, R25, RZ ;  /* 0x0000001912147210 */ /* 0x000fe20007ffe0ff */
[----:B------:R-:W-:Y:S01]  /*22b0*/  IMAD R79, R24, 0x5, RZ ;  /* 0x00000005184f7824 */ /* 0x000fe200078e02ff */
[----:B------:R1:W-:Y:S01]  /*22c0*/  STG.E desc[UR12][R14.64], R42 ;  /* 0x0000002a0e007986 */ /* 0x0003e2000c10190c */
[----:B0-----:R-:W-:-:S02]  /*22d0*/  IMAD.IADD R40, R43, 0x1, R25 ;  /* 0x000000012b287824 */ /* 0x001fc400078e0219 */
[--C-:B------:R-:W-:Y:S01]  /*22e0*/  IMAD.WIDE R84, R16, 0x4, R30.reuse ;  /* 0x0000000410547825 */ /* 0x100fe200078e021e */
[----:B------:R0:W-:Y:S02]  /*22f0*/  STG.E desc[UR12][R2.64], R47 ;  /* 0x0000002f02007986 */ /* 0x0001e4000c10190c */
[-C--:B------:R-:W-:Y:S01]  /*2300*/  IADD3 R17, PT, PT, R40, R25.reuse, RZ ;  /* 0x0000001928117210 */ /* 0x080fe20007ffe0ff */
[--C-:B------:R-:W-:Y:S01]  /*2310*/  IMAD.WIDE R82, R82, 0x4, R30.reuse ;  /* 0x0000000452527825 */ /* 0x100fe200078e021e */
[----:B------:R-:W-:Y:S02]  /*2320*/  STG.E desc[UR12][R84.64], R44 ;  /* 0x0000002c54007986 */ /* 0x000fe4000c10190c */
[-C--:B------:R-:W-:Y:S01]  /*2330*/  IADD3 R22, PT, PT, R17, R25.reuse, RZ ;  /* 0x0000001911167210 */ /* 0x080fe20007ffe0ff */
[C---:B------:R-:W-:Y:S01]  /*2340*/  IMAD R11, R24.reuse, 0x6, RZ ;  /* 0x00000006180b7824 */ /* 0x040fe200078e02ff */
[----:B------:R-:W-:Y:S01]  /*2350*/  STG.E desc[UR12][R82.64], R49 ;  /* 0x0000003152007986 */ /* 0x000fe2000c10190c */
[----:B------:R-:W-:Y:S01]  /*2360*/  IMAD R5, R24, 0x7, RZ ;  /* 0x0000000718057824 */ /* 0x000fe200078e02ff */
[----:B------:R-:W-:Y:S01]  /*2370*/  IADD3 R24, PT, PT, R20, R25, RZ ;  /* 0x0000001914187210 */ /* 0x000fe20007ffe0ff */
[----:B------:R-:W-:-:S04]  /*2380*/  IMAD.WIDE R80, R81, 0x4, R30 ;  /* 0x0000000451507825 */ /* 0x000fc800078e021e */
[--C-:B------:R-:W-:Y:S01]  /*2390*/  IMAD.WIDE R78, R79, 0x4, R30.reuse ;  /* 0x000000044f4e7825 */ /* 0x100fe200078e021e */
[----:B------:R-:W-:Y:S03]  /*23a0*/  STG.E desc[UR12][R80.64], R46 ;  /* 0x0000002e50007986 */ /* 0x000fe6000c10190c */
[--C-:B------:R-:W-:Y:S01]  /*23b0*/  IMAD.WIDE R76, R77, 0x4, R30.reuse ;  /* 0x000000044d4c7825 */ /* 0x100fe200078e021e */
[----:B------:R-:W-:Y:S03]  /*23c0*/  STG.E desc[UR12][R78.64], R51 ;  /* 0x000000334e007986 */ /* 0x000fe6000c10190c */
[----:B------:R-:W-:Y:S01]  /*23d0*/  IMAD.WIDE R74, R74, 0x4, R30 ;  /* 0x000000044a4a7825 */ /* 0x000fe200078e021e */
[----:B------:R-:W-:Y:S03]  /*23e0*/  STG.E desc[UR12][R76.64], R48 ;  /* 0x000000304c007986 */ /* 0x000fe6000c10190c */
[--C-:B------:R-:W-:Y:S01]  /*23f0*/  IMAD.IADD R34, R26, 0x1, R25.reuse ;  /* 0x000000011a227824 */ /* 0x100fe200078e0219 */
[----:B------:R-:W-:Y:S01]  /*2400*/  STG.E desc[UR12][R74.64], R53 ;  /* 0x000000354a007986 */ /* 0x000fe2000c10190c */
[----:B------:R-:W-:-:S02]  /*2410*/  IMAD.IADD R29, R22, 0x1, R25 ;  /* 0x00000001161d7824 */ /* 0x000fc400078e0219 */
[----:B-1----:R-:W-:Y:S01]  /*2420*/  IMAD.WIDE R42, R43, 0x4, R30 ;  /* 0x000000042b2a7825 */ /* 0x002fe200078e021e */
[----:B------:R-:W-:-:S03]  /*2430*/  IADD3 R38, PT, PT, R34, R25, RZ ;  /* 0x0000001922267210 */ /* 0x000fc60007ffe0ff */
[----:B------:R-:W-:Y:S01]  /*2440*/  IMAD.WIDE R40, R40, 0x4, R30 ;  /* 0x0000000428287825 */ /* 0x000fe200078e021e */
[----:B------:R-:W-:Y:S01]  /*2450*/  STG.E desc[UR12][R42.64], R50 ;  /* 0x000000322a007986 */ /* 0x000fe2000c10190c */
[----:B------:R-:W-:Y:S02]  /*2460*/  IADD3 R45, PT, PT, R38, R25, RZ ;  /* 0x00000019262d7210 */ /* 0x000fe40007ffe0ff */
[----:B------:R-:W-:Y:S01]  /*2470*/  IMAD.IADD R32, R24, 0x1, R25 ;  /* 0x0000000118207824 */ /* 0x000fe200078e0219 */
[----:B------:R-:W-:Y:S01]  /*2480*/  STG.E desc[UR12][R40.64], R55 ;  /* 0x0000003728007986 */ /* 0x000fe2000c10190c */
[----:B------:R-:W-:-:S03]  /*2490*/  IMAD.WIDE R14, R23, 0x4, R30 ;  /* 0x00000004170e7825 */ /* 0x000fc600078e021e */
[----:B------:R-:W-:Y:S01]  /*24a0*/  IADD3 R37, PT, PT, R32, R25, RZ ;  /* 0x0000001920257210 */ /* 0x000fe20007ffe0ff */
[----:B------:R-:W-:-:S04]  /*24b0*/  IMAD.WIDE R16, R17, 0x4, R30 ;  /* 0x0000000411107825 */ /* 0x000fc800078e021e */
[--C-:B------:R-:W-:Y:S01]  /*24c0*/  IMAD.WIDE R22, R22, 0x4, R30.reuse ;  /* 0x0000000416167825 */ /* 0x100fe200078e021e */
[----:B------:R-:W-:Y:S03]  /*24d0*/  STG.E desc[UR12][R16.64], R52 ;  /* 0x0000003410007986 */ /* 0x000fe6000c10190c */
        /* <DEDUP_REMOVED lines=20> */
[--C-:B0-----:R-:W-:Y:S01]  /*2620*/  IMAD.WIDE R2, R21, 0x4, R30.reuse ;  /* 0x0000000415027825 */ /* 0x101fe200078e021e */
        /* <DEDUP_REMOVED lines=9> */
[----:B------:R-:W-:Y:S01]  /*26c0*/  IMAD.WIDE R30, R45, 0x4, R30 ;  /* 0x000000042d1e7825 */ /* 0x000fe200078e021e */
[----:B------:R-:W-:Y:S04]  /*26d0*/  STG.E desc[UR12][R34.64], R68 ;  /* 0x0000004422007986 */ /* 0x000fe8000c10190c */
[----:B------:R-:W-:Y:S04]  /*26e0*/  STG.E desc[UR12][R38.64], R73 ;  /* 0x0000004926007986 */ /* 0x000fe8000c10190c */
[----:B------:R-:W-:Y:S01]  /*26f0*/  STG.E desc[UR12][R30.64], R70 ;  /* 0x000000461e007986 */ /* 0x000fe2000c10190c */
[----:B------:R-:W-:Y:S05]  /*2700*/  EXIT ;  /* 0x000000000000794d */ /* 0x000fea0003800000 */
.L_x_6:
[----:B------:R-:W-:-:S00]  /*2710*/  BRA `(.L_x_6) ;  /* 0xfffffffc00fc7947 */ /* 0x000fc0000383ffff */
[----:B------:R-:W-:-:S00]  /*2720*/  NOP ;  /* 0x0000000000007918 */ /* 0x000fc00000000000 */
        /* <DEDUP_REMOVED lines=13> */
.L_x_7:


//--------------------- .nv.shared._Z12BlockGEMM_V26MatrixIfES0_S0_ --------------------------
	.section	.nv.shared._Z12BlockGEMM_V26MatrixIfES0_S0_,"aw",@nobits
	.sectionflags	@""
	.align	4
.nv.shared._Z12BlockGEMM_V26MatrixIfES0_S0_:
	.zero		9216


//--------------------- .nv.shared.reserved.0     --------------------------
	.section	.nv.shared.reserved.0,"aw",@nobits
	.weak		__nv_reservedSMEM_offset_0_alias
	.size		__nv_reservedSMEM_offset_0_alias, 0, 64
	.other		__nv_reservedSMEM_offset_0_alias,@"STO_CUDA_RESERVED_SHARED STV_DEFAULT"
__nv_reservedSMEM_offset_0_alias:
	.zero		0
	.zero		64


//--------------------- .nv.constant0._Z12BlockGEMM_V26MatrixIfES0_S0_ --------------------------
	.section	.nv.constant0._Z12BlockGEMM_V26MatrixIfES0_S0_,"a",@progbits
	.sectionflags	@""
	.align	4
.nv.constant0._Z12BlockGEMM_V26MatrixIfES0_S0_:
	.zero		968


//--------------------- SYMBOLS --------------------------

	.type		.nv.reservedSmem.offset0,@object
	.size		.nv.reservedSmem.offset0,0x4
	.type		.nv.reservedSmem.cap,@object
	.size		.nv.reservedSmem.cap,0x4
